//
// Generated by NVIDIA NVVM Compiler
//
// Compiler Build ID: CL-36424714
// Cuda compilation tools, release 13.0, V13.0.88
// Based on NVVM 20.0.0
//

.version 9.0
.target sm_100
.address_size 64

	// .globl	_Z22mino_time_batch_kernelPKdS0_S0_S0_S0_S0_S0_PKiS2_S2_S2_S2_PdPci
.func  (.param .b64 func_retval0) __internal_accurate_pow
(
	.param .b64 __internal_accurate_pow_param_0
)
;

.visible .entry _Z22mino_time_batch_kernelPKdS0_S0_S0_S0_S0_S0_PKiS2_S2_S2_S2_PdPci(
	.param .u64 .ptr .align 1 _Z22mino_time_batch_kernelPKdS0_S0_S0_S0_S0_S0_PKiS2_S2_S2_S2_PdPci_param_0,
	.param .u64 .ptr .align 1 _Z22mino_time_batch_kernelPKdS0_S0_S0_S0_S0_S0_PKiS2_S2_S2_S2_PdPci_param_1,
	.param .u64 .ptr .align 1 _Z22mino_time_batch_kernelPKdS0_S0_S0_S0_S0_S0_PKiS2_S2_S2_S2_PdPci_param_2,
	.param .u64 .ptr .align 1 _Z22mino_time_batch_kernelPKdS0_S0_S0_S0_S0_S0_PKiS2_S2_S2_S2_PdPci_param_3,
	.param .u64 .ptr .align 1 _Z22mino_time_batch_kernelPKdS0_S0_S0_S0_S0_S0_PKiS2_S2_S2_S2_PdPci_param_4,
	.param .u64 .ptr .align 1 _Z22mino_time_batch_kernelPKdS0_S0_S0_S0_S0_S0_PKiS2_S2_S2_S2_PdPci_param_5,
	.param .u64 .ptr .align 1 _Z22mino_time_batch_kernelPKdS0_S0_S0_S0_S0_S0_PKiS2_S2_S2_S2_PdPci_param_6,
	.param .u64 .ptr .align 1 _Z22mino_time_batch_kernelPKdS0_S0_S0_S0_S0_S0_PKiS2_S2_S2_S2_PdPci_param_7,
	.param .u64 .ptr .align 1 _Z22mino_time_batch_kernelPKdS0_S0_S0_S0_S0_S0_PKiS2_S2_S2_S2_PdPci_param_8,
	.param .u64 .ptr .align 1 _Z22mino_time_batch_kernelPKdS0_S0_S0_S0_S0_S0_PKiS2_S2_S2_S2_PdPci_param_9,
	.param .u64 .ptr .align 1 _Z22mino_time_batch_kernelPKdS0_S0_S0_S0_S0_S0_PKiS2_S2_S2_S2_PdPci_param_10,
	.param .u64 .ptr .align 1 _Z22mino_time_batch_kernelPKdS0_S0_S0_S0_S0_S0_PKiS2_S2_S2_S2_PdPci_param_11,
	.param .u64 .ptr .align 1 _Z22mino_time_batch_kernelPKdS0_S0_S0_S0_S0_S0_PKiS2_S2_S2_S2_PdPci_param_12,
	.param .u64 .ptr .align 1 _Z22mino_time_batch_kernelPKdS0_S0_S0_S0_S0_S0_PKiS2_S2_S2_S2_PdPci_param_13,
	.param .u32 _Z22mino_time_batch_kernelPKdS0_S0_S0_S0_S0_S0_PKiS2_S2_S2_S2_PdPci_param_14
)
{
	.reg .pred 	%p<33>;
	.reg .b16 	%rs<2>;
	.reg .b32 	%r<28>;
	.reg .b64 	%rd<42>;
	.reg .b64 	%fd<101>;

	ld.param.u64 	%rd2, [_Z22mino_time_batch_kernelPKdS0_S0_S0_S0_S0_S0_PKiS2_S2_S2_S2_PdPci_param_1];
	ld.param.u64 	%rd4, [_Z22mino_time_batch_kernelPKdS0_S0_S0_S0_S0_S0_PKiS2_S2_S2_S2_PdPci_param_3];
	ld.param.u64 	%rd5, [_Z22mino_time_batch_kernelPKdS0_S0_S0_S0_S0_S0_PKiS2_S2_S2_S2_PdPci_param_4];
	ld.param.u64 	%rd8, [_Z22mino_time_batch_kernelPKdS0_S0_S0_S0_S0_S0_PKiS2_S2_S2_S2_PdPci_param_9];
	ld.param.u64 	%rd9, [_Z22mino_time_batch_kernelPKdS0_S0_S0_S0_S0_S0_PKiS2_S2_S2_S2_PdPci_param_11];
	ld.param.u64 	%rd10, [_Z22mino_time_batch_kernelPKdS0_S0_S0_S0_S0_S0_PKiS2_S2_S2_S2_PdPci_param_12];
	ld.param.u64 	%rd11, [_Z22mino_time_batch_kernelPKdS0_S0_S0_S0_S0_S0_PKiS2_S2_S2_S2_PdPci_param_13];
	ld.param.u32 	%r6, [_Z22mino_time_batch_kernelPKdS0_S0_S0_S0_S0_S0_PKiS2_S2_S2_S2_PdPci_param_14];
	mov.u32 	%r7, %ctaid.x;
	mov.u32 	%r8, %ntid.x;
	mov.u32 	%r9, %tid.x;
	mad.lo.s32 	%r1, %r7, %r8, %r9;
	setp.ge.s32 	%p1, %r1, %r6;
	mov.f64 	%fd96, 0d0000000000000000;
	@%p1 bra 	$L__BB0_34;
	ld.param.u64 	%rd41, [_Z22mino_time_batch_kernelPKdS0_S0_S0_S0_S0_S0_PKiS2_S2_S2_S2_PdPci_param_6];
	ld.param.u64 	%rd40, [_Z22mino_time_batch_kernelPKdS0_S0_S0_S0_S0_S0_PKiS2_S2_S2_S2_PdPci_param_5];
	ld.param.u64 	%rd39, [_Z22mino_time_batch_kernelPKdS0_S0_S0_S0_S0_S0_PKiS2_S2_S2_S2_PdPci_param_2];
	ld.param.u64 	%rd38, [_Z22mino_time_batch_kernelPKdS0_S0_S0_S0_S0_S0_PKiS2_S2_S2_S2_PdPci_param_0];
	cvta.to.global.u64 	%rd12, %rd38;
	cvta.to.global.u64 	%rd13, %rd2;
	cvta.to.global.u64 	%rd14, %rd39;
	cvta.to.global.u64 	%rd15, %rd4;
	cvta.to.global.u64 	%rd16, %rd5;
	cvta.to.global.u64 	%rd17, %rd40;
	cvta.to.global.u64 	%rd18, %rd41;
	cvta.to.global.u64 	%rd19, %rd8;
	cvta.to.global.u64 	%rd20, %rd9;
	mul.wide.s32 	%rd21, %r1, 8;
	add.s64 	%rd22, %rd12, %rd21;
	ld.global.f64 	%fd1, [%rd22];
	add.s64 	%rd23, %rd13, %rd21;
	ld.global.f64 	%fd2, [%rd23];
	add.s64 	%rd24, %rd14, %rd21;
	ld.global.f64 	%fd3, [%rd24];
	add.s64 	%rd25, %rd15, %rd21;
	ld.global.f64 	%fd4, [%rd25];
	add.s64 	%rd26, %rd16, %rd21;
	ld.global.f64 	%fd5, [%rd26];
	add.s64 	%rd27, %rd17, %rd21;
	ld.global.f64 	%fd38, [%rd27];
	mul.f64 	%fd6, %fd38, %fd38;
	add.s64 	%rd28, %rd18, %rd21;
	ld.global.f64 	%fd7, [%rd28];
	mul.wide.s32 	%rd29, %r1, 4;
	add.s64 	%rd30, %rd19, %rd29;
	ld.global.u32 	%r2, [%rd30];
	add.s64 	%rd31, %rd20, %rd29;
	ld.global.u32 	%r10, [%rd31];
	sub.f64 	%fd39, %fd5, %fd38;
	fma.rn.f64 	%fd40, %fd39, %fd39, %fd7;
	add.f64 	%fd8, %fd40, %fd40;
	neg.f64 	%fd41, %fd5;
	mul.f64 	%fd42, %fd5, %fd41;
	mul.f64 	%fd9, %fd42, %fd7;
	setp.gt.s32 	%p2, %r10, 4;
	@%p2 bra 	$L__BB0_6;
	add.s32 	%r12, %r10, -1;
	setp.lt.u32 	%p6, %r12, 2;
	@%p6 bra 	$L__BB0_11;
	setp.eq.s32 	%p7, %r10, 3;
	@%p7 bra 	$L__BB0_13;
	setp.eq.s32 	%p8, %r10, 4;
	@%p8 bra 	$L__BB0_5;
	bra.uni 	$L__BB0_17;
$L__BB0_5:
	cvt.rn.f64.s32 	%fd55, %r2;
	sub.f64 	%fd56, %fd2, %fd1;
	mul.f64 	%fd96, %fd56, %fd55;
	bra.uni 	$L__BB0_17;
$L__BB0_6:
	add.s32 	%r11, %r10, -7;
	setp.lt.u32 	%p3, %r11, 2;
	@%p3 bra 	$L__BB0_15;
	setp.eq.s32 	%p4, %r10, 5;
	@%p4 bra 	$L__BB0_15;
	setp.eq.s32 	%p5, %r10, 6;
	@%p5 bra 	$L__BB0_9;
	bra.uni 	$L__BB0_17;
$L__BB0_9:
	setp.eq.f64 	%p9, %fd9, 0d0000000000000000;
	@%p9 bra 	$L__BB0_17;
	sub.f64 	%fd44, %fd2, %fd1;
	cvt.rn.f64.s32 	%fd45, %r2;
	mul.f64 	%fd46, %fd44, %fd45;
	abs.f64 	%fd47, %fd9;
	sqrt.rn.f64 	%fd48, %fd47;
	div.rn.f64 	%fd96, %fd46, %fd48;
	bra.uni 	$L__BB0_17;
$L__BB0_11:
	setp.le.f64 	%p12, %fd8, 0d3CD203AF9EE75616;
	@%p12 bra 	$L__BB0_17;
	sub.f64 	%fd62, %fd2, %fd1;
	cvt.rn.f64.s32 	%fd63, %r2;
	mul.f64 	%fd64, %fd62, %fd63;
	sqrt.rn.f64 	%fd65, %fd8;
	div.rn.f64 	%fd96, %fd64, %fd65;
	bra.uni 	$L__BB0_17;
$L__BB0_13:
	sub.f64 	%fd11, %fd2, %fd1;
	setp.le.f64 	%p11, %fd8, 0d3CD203AF9EE75616;
	@%p11 bra 	$L__BB0_17;
	cvt.rn.f64.s32 	%fd58, %r2;
	mul.f64 	%fd59, %fd11, %fd58;
	sqrt.rn.f64 	%fd60, %fd8;
	div.rn.f64 	%fd96, %fd59, %fd60;
	bra.uni 	$L__BB0_17;
$L__BB0_15:
	setp.eq.f64 	%p10, %fd9, 0d0000000000000000;
	@%p10 bra 	$L__BB0_17;
	sub.f64 	%fd50, %fd2, %fd1;
	cvt.rn.f64.s32 	%fd51, %r2;
	mul.f64 	%fd52, %fd50, %fd51;
	abs.f64 	%fd53, %fd9;
	sqrt.rn.f64 	%fd54, %fd53;
	div.rn.f64 	%fd96, %fd52, %fd54;
$L__BB0_17:
	setp.eq.f64 	%p13, %fd7, 0d0000000000000000;
	mov.f64 	%fd100, 0d0000000000000000;
	@%p13 bra 	$L__BB0_33;
	setp.neu.f64 	%p14, %fd5, 0d0000000000000000;
	@%p14 bra 	$L__BB0_21;
	add.f64 	%fd17, %fd7, %fd6;
	setp.leu.f64 	%p32, %fd17, 0d0000000000000000;
	@%p32 bra 	$L__BB0_33;
	sub.f64 	%fd90, %fd4, %fd3;
	abs.f64 	%fd91, %fd5;
	mul.f64 	%fd92, %fd90, %fd91;
	sqrt.rn.f64 	%fd93, %fd17;
	div.rn.f64 	%fd100, %fd92, %fd93;
	bra.uni 	$L__BB0_33;
$L__BB0_21:
	add.f64 	%fd19, %fd7, %fd6;
	mul.f64 	%fd20, %fd5, %fd5;
	sub.f64 	%fd21, %fd20, %fd19;
	{
	.reg .b32 %temp; 
	mov.b64 	{%temp, %r3}, %fd21;
	}
	mov.f64 	%fd67, 0d4000000000000000;
	{
	.reg .b32 %temp; 
	mov.b64 	{%temp, %r13}, %fd67;
	}
	and.b32  	%r5, %r13, 2146435072;
	setp.eq.s32 	%p15, %r5, 1062207488;
	abs.f64 	%fd22, %fd21;
	{ // callseq 0, 0
	.param .b64 param0;
	st.param.f64 	[param0], %fd22;
	.param .b64 retval0;
	call.uni (retval0), 
	__internal_accurate_pow, 
	(
	param0
	);
	ld.param.f64 	%fd68, [retval0];
	} // callseq 0
	setp.lt.s32 	%p16, %r3, 0;
	neg.f64 	%fd70, %fd68;
	selp.f64 	%fd71, %fd70, %fd68, %p15;
	selp.f64 	%fd98, %fd71, %fd68, %p16;
	setp.neu.f64 	%p17, %fd21, 0d0000000000000000;
	@%p17 bra 	$L__BB0_23;
	selp.b32 	%r14, %r3, 0, %p15;
	setp.lt.s32 	%p19, %r13, 0;
	or.b32  	%r15, %r14, 2146435072;
	selp.b32 	%r16, %r15, %r14, %p19;
	mov.b32 	%r17, 0;
	mov.b64 	%fd98, {%r17, %r16};
$L__BB0_23:
	add.f64 	%fd72, %fd21, 0d4000000000000000;
	{
	.reg .b32 %temp; 
	mov.b64 	{%temp, %r18}, %fd72;
	}
	and.b32  	%r19, %r18, 2146435072;
	setp.ne.s32 	%p20, %r19, 2146435072;
	@%p20 bra 	$L__BB0_28;
	setp.num.f64 	%p21, %fd21, %fd21;
	@%p21 bra 	$L__BB0_26;
	mov.f64 	%fd73, 0d4000000000000000;
	add.rn.f64 	%fd98, %fd21, %fd73;
	bra.uni 	$L__BB0_28;
$L__BB0_26:
	setp.neu.f64 	%p22, %fd22, 0d7FF0000000000000;
	@%p22 bra 	$L__BB0_28;
	setp.lt.s32 	%p25, %r13, 0;
	selp.b32 	%r21, 0, 2146435072, %p25;
	and.b32  	%r22, %r13, 2147483647;
	setp.ne.s32 	%p26, %r22, 1071644672;
	or.b32  	%r23, %r21, -2147483648;
	selp.b32 	%r24, %r23, %r21, %p26;
	selp.b32 	%r25, %r24, %r21, %p15;
	selp.b32 	%r26, %r25, %r21, %p16;
	mov.b32 	%r27, 0;
	mov.b64 	%fd98, {%r27, %r26};
$L__BB0_28:
	setp.eq.f64 	%p27, %fd21, 0d3FF0000000000000;
	selp.f64 	%fd74, 0d3FF0000000000000, %fd98, %p27;
	mul.f64 	%fd75, %fd7, 0d4010000000000000;
	mul.f64 	%fd76, %fd5, %fd75;
	fma.rn.f64 	%fd77, %fd5, %fd76, %fd74;
	sqrt.rn.f64 	%fd78, %fd77;
	mov.f64 	%fd79, 0d3FF0000000000000;
	copysign.f64 	%fd80, %fd21, %fd79;
	fma.rn.f64 	%fd81, %fd80, %fd78, %fd21;
	mul.f64 	%fd29, %fd81, 0dBFE0000000000000;
	setp.geu.f64 	%p28, %fd20, %fd19;
	@%p28 bra 	$L__BB0_30;
	div.rn.f64 	%fd99, %fd7, %fd29;
	bra.uni 	$L__BB0_31;
$L__BB0_30:
	neg.f64 	%fd82, %fd29;
	div.rn.f64 	%fd99, %fd82, %fd20;
$L__BB0_31:
	setp.gt.f64 	%p29, %fd99, 0d3FF0000000000000;
	selp.f64 	%fd84, 0d3FF0000000000000, %fd99, %p29;
	sqrt.rn.f64 	%fd85, %fd84;
	abs.f64 	%fd86, %fd3;
	setp.lt.f64 	%p30, %fd85, %fd86;
	selp.f64 	%fd33, %fd86, %fd85, %p30;
	sub.f64 	%fd34, %fd4, %fd3;
	setp.leu.f64 	%p31, %fd33, 0d0000000000000000;
	@%p31 bra 	$L__BB0_33;
	abs.f64 	%fd87, %fd5;
	mul.f64 	%fd88, %fd34, %fd87;
	div.rn.f64 	%fd100, %fd88, %fd33;
$L__BB0_33:
	cvt.s64.s32 	%rd32, %r1;
	add.f64 	%fd94, %fd96, %fd100;
	cvta.to.global.u64 	%rd33, %rd10;
	mul.wide.s32 	%rd34, %r1, 8;
	add.s64 	%rd35, %rd33, %rd34;
	st.global.f64 	[%rd35], %fd94;
	cvta.to.global.u64 	%rd36, %rd11;
	add.s64 	%rd37, %rd36, %rd32;
	mov.b16 	%rs1, 1;
	st.global.u8 	[%rd37], %rs1;
$L__BB0_34:
	ret;

}
.func  (.param .b64 func_retval0) __internal_accurate_pow(
	.param .b64 __internal_accurate_pow_param_0
)
{
	.reg .pred 	%p<8>;
	.reg .b32 	%r<49>;
	.reg .b32 	%f<3>;
	.reg .b64 	%fd<109>;

	ld.param.f64 	%fd10, [__internal_accurate_pow_param_0];
	{
	.reg .b32 %temp; 
	mov.b64 	{%temp, %r46}, %fd10;
	}
	{
	.reg .b32 %temp; 
	mov.b64 	{%r45, %temp}, %fd10;
	}
	shr.u32 	%r47, %r46, 20;
	setp.gt.u32 	%p1, %r46, 1048575;
	@%p1 bra 	$L__BB1_2;
	mul.f64 	%fd11, %fd10, 0d4350000000000000;
	{
	.reg .b32 %temp; 
	mov.b64 	{%temp, %r46}, %fd11;
	}
	{
	.reg .b32 %temp; 
	mov.b64 	{%r45, %temp}, %fd11;
	}
	shr.u32 	%r16, %r46, 20;
	add.s32 	%r47, %r16, -54;
$L__BB1_2:
	add.s32 	%r48, %r47, -1023;
	and.b32  	%r17, %r46, -2146435073;
	or.b32  	%r18, %r17, 1072693248;
	mov.b64 	%fd107, {%r45, %r18};
	setp.lt.u32 	%p2, %r18, 1073127583;
	@%p2 bra 	$L__BB1_4;
	{
	.reg .b32 %temp; 
	mov.b64 	{%r19, %temp}, %fd107;
	}
	{
	.reg .b32 %temp; 
	mov.b64 	{%temp, %r20}, %fd107;
	}
	add.s32 	%r21, %r20, -1048576;
	mov.b64 	%fd107, {%r19, %r21};
	add.s32 	%r48, %r47, -1022;
$L__BB1_4:
	add.f64 	%fd12, %fd107, 0dBFF0000000000000;
	add.f64 	%fd13, %fd107, 0d3FF0000000000000;
	rcp.approx.ftz.f64 	%fd14, %fd13;
	neg.f64 	%fd15, %fd13;
	fma.rn.f64 	%fd16, %fd15, %fd14, 0d3FF0000000000000;
	fma.rn.f64 	%fd17, %fd16, %fd16, %fd16;
	fma.rn.f64 	%fd18, %fd17, %fd14, %fd14;
	mul.f64 	%fd19, %fd12, %fd18;
	fma.rn.f64 	%fd20, %fd12, %fd18, %fd19;
	mul.f64 	%fd21, %fd20, %fd20;
	fma.rn.f64 	%fd22, %fd21, 0d3EB0F5FF7D2CAFE2, 0d3ED0F5D241AD3B5A;
	fma.rn.f64 	%fd23, %fd22, %fd21, 0d3EF3B20A75488A3F;
	fma.rn.f64 	%fd24, %fd23, %fd21, 0d3F1745CDE4FAECD5;
	fma.rn.f64 	%fd25, %fd24, %fd21, 0d3F3C71C7258A578B;
	fma.rn.f64 	%fd26, %fd25, %fd21, 0d3F6249249242B910;
	fma.rn.f64 	%fd27, %fd26, %fd21, 0d3F89999999999DFB;
	sub.f64 	%fd28, %fd12, %fd20;
	add.f64 	%fd29, %fd28, %fd28;
	neg.f64 	%fd30, %fd20;
	fma.rn.f64 	%fd31, %fd30, %fd12, %fd29;
	mul.f64 	%fd32, %fd18, %fd31;
	fma.rn.f64 	%fd33, %fd21, %fd27, 0d3FB5555555555555;
	mov.f64 	%fd34, 0d3FB5555555555555;
	sub.f64 	%fd35, %fd34, %fd33;
	fma.rn.f64 	%fd36, %fd21, %fd27, %fd35;
	add.f64 	%fd37, %fd36, 0dBC46A4CB00B9E7B0;
	add.f64 	%fd38, %fd33, %fd37;
	sub.f64 	%fd39, %fd33, %fd38;
	add.f64 	%fd40, %fd37, %fd39;
	mul.rn.f64 	%fd41, %fd20, %fd20;
	neg.f64 	%fd42, %fd41;
	fma.rn.f64 	%fd43, %fd20, %fd20, %fd42;
	{
	.reg .b32 %temp; 
	mov.b64 	{%r22, %temp}, %fd32;
	}
	{
	.reg .b32 %temp; 
	mov.b64 	{%temp, %r23}, %fd32;
	}
	add.s32 	%r24, %r23, 1048576;
	mov.b64 	%fd44, {%r22, %r24};
	fma.rn.f64 	%fd45, %fd20, %fd44, %fd43;
	mul.rn.f64 	%fd46, %fd41, %fd20;
	neg.f64 	%fd47, %fd46;
	fma.rn.f64 	%fd48, %fd41, %fd20, %fd47;
	fma.rn.f64 	%fd49, %fd41, %fd32, %fd48;
	fma.rn.f64 	%fd50, %fd45, %fd20, %fd49;
	mul.rn.f64 	%fd51, %fd38, %fd46;
	neg.f64 	%fd52, %fd51;
	fma.rn.f64 	%fd53, %fd38, %fd46, %fd52;
	fma.rn.f64 	%fd54, %fd38, %fd50, %fd53;
	fma.rn.f64 	%fd55, %fd40, %fd46, %fd54;
	add.f64 	%fd56, %fd51, %fd55;
	sub.f64 	%fd57, %fd51, %fd56;
	add.f64 	%fd58, %fd55, %fd57;
	add.f64 	%fd59, %fd20, %fd56;
	sub.f64 	%fd60, %fd20, %fd59;
	add.f64 	%fd61, %fd56, %fd60;
	add.f64 	%fd62, %fd58, %fd61;
	add.f64 	%fd63, %fd32, %fd62;
	add.f64 	%fd64, %fd59, %fd63;
	sub.f64 	%fd65, %fd59, %fd64;
	add.f64 	%fd66, %fd63, %fd65;
	xor.b32  	%r25, %r48, -2147483648;
	mov.b32 	%r26, 1127219200;
	mov.b64 	%fd67, {%r25, %r26};
	mov.b32 	%r27, -2147483648;
	mov.b64 	%fd68, {%r27, %r26};
	sub.f64 	%fd69, %fd67, %fd68;
	fma.rn.f64 	%fd70, %fd69, 0d3FE62E42FEFA39EF, %fd64;
	fma.rn.f64 	%fd71, %fd69, 0dBFE62E42FEFA39EF, %fd70;
	sub.f64 	%fd72, %fd71, %fd64;
	sub.f64 	%fd73, %fd66, %fd72;
	fma.rn.f64 	%fd74, %fd69, 0d3C7ABC9E3B39803F, %fd73;
	add.f64 	%fd75, %fd70, %fd74;
	sub.f64 	%fd76, %fd70, %fd75;
	add.f64 	%fd77, %fd74, %fd76;
	mov.f64 	%fd78, 0d4000000000000000;
	{
	.reg .b32 %temp; 
	mov.b64 	{%temp, %r28}, %fd78;
	}
	{
	.reg .b32 %temp; 
	mov.b64 	{%r29, %temp}, %fd78;
	}
	shl.b32 	%r30, %r28, 1;
	setp.gt.u32 	%p3, %r30, -33554433;
	and.b32  	%r31, %r28, -15728641;
	selp.b32 	%r32, %r31, %r28, %p3;
	mov.b64 	%fd79, {%r29, %r32};
	mul.rn.f64 	%fd80, %fd75, %fd79;
	neg.f64 	%fd81, %fd80;
	fma.rn.f64 	%fd82, %fd75, %fd79, %fd81;
	fma.rn.f64 	%fd83, %fd77, %fd79, %fd82;
	add.f64 	%fd4, %fd80, %fd83;
	sub.f64 	%fd84, %fd80, %fd4;
	add.f64 	%fd5, %fd83, %fd84;
	fma.rn.f64 	%fd85, %fd4, 0d3FF71547652B82FE, 0d4338000000000000;
	{
	.reg .b32 %temp; 
	mov.b64 	{%r13, %temp}, %fd85;
	}
	mov.f64 	%fd86, 0dC338000000000000;
	add.rn.f64 	%fd87, %fd85, %fd86;
	fma.rn.f64 	%fd88, %fd87, 0dBFE62E42FEFA39EF, %fd4;
	fma.rn.f64 	%fd89, %fd87, 0dBC7ABC9E3B39803F, %fd88;
	fma.rn.f64 	%fd90, %fd89, 0d3E5ADE1569CE2BDF, 0d3E928AF3FCA213EA;
	fma.rn.f64 	%fd91, %fd90, %fd89, 0d3EC71DEE62401315;
	fma.rn.f64 	%fd92, %fd91, %fd89, 0d3EFA01997C89EB71;
	fma.rn.f64 	%fd93, %fd92, %fd89, 0d3F2A01A014761F65;
	fma.rn.f64 	%fd94, %fd93, %fd89, 0d3F56C16C1852B7AF;
	fma.rn.f64 	%fd95, %fd94, %fd89, 0d3F81111111122322;
	fma.rn.f64 	%fd96, %fd95, %fd89, 0d3FA55555555502A1;
	fma.rn.f64 	%fd97, %fd96, %fd89, 0d3FC5555555555511;
	fma.rn.f64 	%fd98, %fd97, %fd89, 0d3FE000000000000B;
	fma.rn.f64 	%fd99, %fd98, %fd89, 0d3FF0000000000000;
	fma.rn.f64 	%fd100, %fd99, %fd89, 0d3FF0000000000000;
	{
	.reg .b32 %temp; 
	mov.b64 	{%r14, %temp}, %fd100;
	}
	{
	.reg .b32 %temp; 
	mov.b64 	{%temp, %r15}, %fd100;
	}
	shl.b32 	%r33, %r13, 20;
	add.s32 	%r34, %r33, %r15;
	mov.b64 	%fd108, {%r14, %r34};
	{
	.reg .b32 %temp; 
	mov.b64 	{%temp, %r35}, %fd4;
	}
	mov.b32 	%f2, %r35;
	abs.f32 	%f1, %f2;
	setp.lt.f32 	%p4, %f1, 0f4086232B;
	@%p4 bra 	$L__BB1_7;
	setp.lt.f64 	%p5, %fd4, 0d0000000000000000;
	add.f64 	%fd101, %fd4, 0d7FF0000000000000;
	selp.f64 	%fd108, 0d0000000000000000, %fd101, %p5;
	setp.geu.f32 	%p6, %f1, 0f40874800;
	@%p6 bra 	$L__BB1_7;
	shr.u32 	%r36, %r13, 31;
	add.s32 	%r37, %r13, %r36;
	shr.s32 	%r38, %r37, 1;
	shl.b32 	%r39, %r38, 20;
	add.s32 	%r40, %r15, %r39;
	mov.b64 	%fd102, {%r14, %r40};
	sub.s32 	%r41, %r13, %r38;
	shl.b32 	%r42, %r41, 20;
	add.s32 	%r43, %r42, 1072693248;
	mov.b32 	%r44, 0;
	mov.b64 	%fd103, {%r44, %r43};
	mul.f64 	%fd108, %fd103, %fd102;
$L__BB1_7:
	abs.f64 	%fd104, %fd108;
	setp.eq.f64 	%p7, %fd104, 0d7FF0000000000000;
	fma.rn.f64 	%fd105, %fd108, %fd5, %fd108;
	selp.f64 	%fd106, %fd108, %fd105, %p7;
	st.param.f64 	[func_retval0], %fd106;
	ret;

}


// ===== COMPILED SASS (sm_100) =====

	.target	sm_100

	.elftype	@"ET_EXEC"


//--------------------- .note.nv.tkinfo           --------------------------
	.section	.note.nv.tkinfo,"",@"SHT_NOTE"
	.sectionflags	@"SHF_NOTE_NV_TKINFO"
	.tkinfo
        /*0018*/ 	.word	0x00000002
        /*0030*/ 	.string	""
        /*0030*/ 	.string	"ptxas"
        /*0030*/ 	.string	"Cuda compilation tools, release 13.0, V13.0.88"
        /*0030*/ 	.string	"Build cuda_13.0.r13.0/compiler.36424714_0"
        /*0030*/ 	.string	"-arch sm_100 -m 64 "



//--------------------- .note.nv.cuinfo           --------------------------
	.section	.note.nv.cuinfo,"",@"SHT_NOTE"
	.sectionflags	@"SHF_NOTE_NV_CUINFO"
        /*0018*/ 	.short	0x0002
        /*001a*/ 	.short	0x0064
        /*001c*/ 	.short	0x0082
	.zero		2


//--------------------- .nv.info                  --------------------------
	.section	.nv.info,"",@"SHT_CUDA_INFO"
	.align	4


	//----- nvinfo : EIATTR_REGCOUNT
	.align		4
        /*0000*/ 	.byte	0x04, 0x2f
        /*0002*/ 	.short	(.L_1 - .L_0)
	.align		4
.L_0:
        /*0004*/ 	.word	index@(_Z22mino_time_batch_kernelPKdS0_S0_S0_S0_S0_S0_PKiS2_S2_S2_S2_PdPci)
        /*0008*/ 	.word	0x00000028


	//----- nvinfo : EIATTR_FRAME_SIZE
	.align		4
.L_1:
        /*000c*/ 	.byte	0x04, 0x11
        /*000e*/ 	.short	(.L_3 - .L_2)
	.align		4
.L_2:
        /*0010*/ 	.word	index@($_Z22mino_time_batch_kernelPKdS0_S0_S0_S0_S0_S0_PKiS2_S2_S2_S2_PdPci$__internal_accurate_pow)
        /*0014*/ 	.word	0x00000000


	//----- nvinfo : EIATTR_FRAME_SIZE
	.align		4
.L_3:
        /*0018*/ 	.byte	0x04, 0x11
        /*001a*/ 	.short	(.L_5 - .L_4)
	.align		4
.L_4:
        /*001c*/ 	.word	index@($__internal_1_$__cuda_sm20_dsqrt_rn_f64_mediumpath_v1)
        /*0020*/ 	.word	0x00000000


	//----- nvinfo : EIATTR_FRAME_SIZE
	.align		4
.L_5:
        /*0024*/ 	.byte	0x04, 0x11
        /*0026*/ 	.short	(.L_7 - .L_6)
	.align		4
.L_6:
        /*0028*/ 	.word	index@($__internal_0_$__cuda_sm20_div_rn_f64_full)
        /*002c*/ 	.word	0x00000000


	//----- nvinfo : EIATTR_FRAME_SIZE
	.align		4
.L_7:
        /*0030*/ 	.byte	0x04, 0x11
        /*0032*/ 	.short	(.L_9 - .L_8)
	.align		4
.L_8:
        /*0034*/ 	.word	index@(_Z22mino_time_batch_kernelPKdS0_S0_S0_S0_S0_S0_PKiS2_S2_S2_S2_PdPci)
        /*0038*/ 	.word	0x00000000


	//----- nvinfo : EIATTR_MIN_STACK_SIZE
	.align		4
.L_9:
        /*003c*/ 	.byte	0x04, 0x12
        /*003e*/ 	.short	(.L_11 - .L_10)
	.align		4
.L_10:
        /*0040*/ 	.word	index@(_Z22mino_time_batch_kernelPKdS0_S0_S0_S0_S0_S0_PKiS2_S2_S2_S2_PdPci)
        /*0044*/ 	.word	0x00000000
.L_11:


//--------------------- .nv.compat                --------------------------
	.section	.nv.compat,"",@"SHT_CUDA_COMPAT_INFO"
	.align	4
        /*0000*/ 	.byte	0x02, 0x09, 0x00, 0x00, 0x02, 0x02, 0x01, 0x00, 0x02, 0x05, 0x05, 0x00, 0x03, 0x07, 0x01, 0x01
        /*0010*/ 	.byte	0x02, 0x03, 0x00, 0x00, 0x02, 0x06, 0x01, 0x00, 0x04, 0x0b, 0x08, 0x00, 0x01, 0x00, 0x00, 0x00
        /*0020*/ 	.byte	0x00, 0x00, 0x00, 0x00


//--------------------- .nv.info._Z22mino_time_batch_kernelPKdS0_S0_S0_S0_S0_S0_PKiS2_S2_S2_S2_PdPci --------------------------
	.section	.nv.info._Z22mino_time_batch_kernelPKdS0_S0_S0_S0_S0_S0_PKiS2_S2_S2_S2_PdPci,"",@"SHT_CUDA_INFO"
	.sectionflags	@""
	.align	4


	//----- nvinfo : EIATTR_CUDA_API_VERSION
	.align		4
        /*0000*/ 	.byte	0x04, 0x37
        /*0002*/ 	.short	(.L_13 - .L_12)
.L_12:
        /*0004*/ 	.word	0x00000082


	//----- nvinfo : EIATTR_KPARAM_INFO
	.align		4
.L_13:
        /*0008*/ 	.byte	0x04, 0x17
        /*000a*/ 	.short	(.L_15 - .L_14)
.L_14:
        /*000c*/ 	.word	0x00000000
        /*0010*/ 	.short	0x000e
        /*0012*/ 	.short	0x0070
        /*0014*/ 	.byte	0x00, 0xf0, 0x11, 0x00


	//----- nvinfo : EIATTR_KPARAM_INFO
	.align		4
.L_15:
        /*0018*/ 	.byte	0x04, 0x17
        /*001a*/ 	.short	(.L_17 - .L_16)
.L_16:
        /*001c*/ 	.word	0x00000000
        /*0020*/ 	.short	0x000d
        /*0022*/ 	.short	0x0068
        /*0024*/ 	.byte	0x00, 0xf5, 0x21, 0x00


	//----- nvinfo : EIATTR_KPARAM_INFO
	.align		4
.L_17:
        /*0028*/ 	.byte	0x04, 0x17
        /*002a*/ 	.short	(.L_19 - .L_18)
.L_18:
        /*002c*/ 	.word	0x00000000
        /*0030*/ 	.short	0x000c
        /*0032*/ 	.short	0x0060
        /*0034*/ 	.byte	0x00, 0xf5, 0x21, 0x00


	//----- nvinfo : EIATTR_KPARAM_INFO
	.align		4
.L_19:
        /*0038*/ 	.byte	0x04, 0x17
        /*003a*/ 	.short	(.L_21 - .L_20)
.L_20:
        /*003c*/ 	.word	0x00000000
        /*0040*/ 	.short	0x000b
        /*0042*/ 	.short	0x0058
        /*0044*/ 	.byte	0x00, 0xf5, 0x21, 0x00


	//----- nvinfo : EIATTR_KPARAM_INFO
	.align		4
.L_21:
        /*0048*/ 	.byte	0x04, 0x17
        /*004a*/ 	.short	(.L_23 - .L_22)
.L_22:
        /*004c*/ 	.word	0x00000000
        /*0050*/ 	.short	0x000a
        /*0052*/ 	.short	0x0050
        /*0054*/ 	.byte	0x00, 0xf5, 0x21, 0x00


	//----- nvinfo : EIATTR_KPARAM_INFO
	.align		4
.L_23:
        /*0058*/ 	.byte	0x04, 0x17
        /*005a*/ 	.short	(.L_25 - .L_24)
.L_24:
        /*005c*/ 	.word	0x00000000
        /*0060*/ 	.short	0x0009
        /*0062*/ 	.short	0x0048
        /*0064*/ 	.byte	0x00, 0xf5, 0x21, 0x00


	//----- nvinfo : EIATTR_KPARAM_INFO
	.align		4
.L_25:
        /*0068*/ 	.byte	0x04, 0x17
        /*006a*/ 	.short	(.L_27 - .L_26)
.L_26:
        /*006c*/ 	.word	0x00000000
        /*0070*/ 	.short	0x0008
        /*0072*/ 	.short	0x0040
        /*0074*/ 	.byte	0x00, 0xf5, 0x21, 0x00


	//----- nvinfo : EIATTR_KPARAM_INFO
	.align		4
.L_27:
        /*0078*/ 	.byte	0x04, 0x17
        /*007a*/ 	.short	(.L_29 - .L_28)
.L_28:
        /*007c*/ 	.word	0x00000000
        /*0080*/ 	.short	0x0007
        /*0082*/ 	.short	0x0038
        /*0084*/ 	.byte	0x00, 0xf5, 0x21, 0x00


	//----- nvinfo : EIATTR_KPARAM_INFO
	.align		4
.L_29:
        /*0088*/ 	.byte	0x04, 0x17
        /*008a*/ 	.short	(.L_31 - .L_30)
.L_30:
        /*008c*/ 	.word	0x00000000
        /*0090*/ 	.short	0x0006
        /*0092*/ 	.short	0x0030
        /*0094*/ 	.byte	0x00, 0xf5, 0x21, 0x00


	//----- nvinfo : EIATTR_KPARAM_INFO
	.align		4
.L_31:
        /*0098*/ 	.byte	0x04, 0x17
        /*009a*/ 	.short	(.L_33 - .L_32)
.L_32:
        /*009c*/ 	.word	0x00000000
        /*00a0*/ 	.short	0x0005
        /*00a2*/ 	.short	0x0028
        /*00a4*/ 	.byte	0x00, 0xf5, 0x21, 0x00


	//----- nvinfo : EIATTR_KPARAM_INFO
	.align		4
.L_33:
        /*00a8*/ 	.byte	0x04, 0x17
        /*00aa*/ 	.short	(.L_35 - .L_34)
.L_34:
        /*00ac*/ 	.word	0x00000000
        /*00b0*/ 	.short	0x0004
        /*00b2*/ 	.short	0x0020
        /*00b4*/ 	.byte	0x00, 0xf5, 0x21, 0x00


	//----- nvinfo : EIATTR_KPARAM_INFO
	.align		4
.L_35:
        /*00b8*/ 	.byte	0x04, 0x17
        /*00ba*/ 	.short	(.L_37 - .L_36)
.L_36:
        /*00bc*/ 	.word	0x00000000
        /*00c0*/ 	.short	0x0003
        /*00c2*/ 	.short	0x0018
        /*00c4*/ 	.byte	0x00, 0xf5, 0x21, 0x00


	//----- nvinfo : EIATTR_KPARAM_INFO
	.align		4
.L_37:
        /*00c8*/ 	.byte	0x04, 0x17
        /*00ca*/ 	.short	(.L_39 - .L_38)
.L_38:
        /*00cc*/ 	.word	0x00000000
        /*00d0*/ 	.short	0x0002
        /*00d2*/ 	.short	0x0010
        /*00d4*/ 	.byte	0x00, 0xf5, 0x21, 0x00


	//----- nvinfo : EIATTR_KPARAM_INFO
	.align		4
.L_39:
        /*00d8*/ 	.byte	0x04, 0x17
        /*00da*/ 	.short	(.L_41 - .L_40)
.L_40:
        /*00dc*/ 	.word	0x00000000
        /*00e0*/ 	.short	0x0001
        /*00e2*/ 	.short	0x0008
        /*00e4*/ 	.byte	0x00, 0xf5, 0x21, 0x00


	//----- nvinfo : EIATTR_KPARAM_INFO
	.align		4
.L_41:
        /*00e8*/ 	.byte	0x04, 0x17
        /*00ea*/ 	.short	(.L_43 - .L_42)
.L_42:
        /*00ec*/ 	.word	0x00000000
        /*00f0*/ 	.short	0x0000
        /*00f2*/ 	.short	0x0000
        /*00f4*/ 	.byte	0x00, 0xf5, 0x21, 0x00


	//----- nvinfo : EIATTR_SPARSE_MMA_MASK
	.align		4
.L_43:
        /*00f8*/ 	.byte	0x03, 0x50
        /*00fa*/ 	.short	0x0000


	//----- nvinfo : EIATTR_MAXREG_COUNT
	.align		4
        /*00fc*/ 	.byte	0x03, 0x1b
        /*00fe*/ 	.short	0x00ff


	//----- nvinfo : EIATTR_MERCURY_ISA_VERSION
	.align		4
        /*0100*/ 	.byte	0x03, 0x5f
        /*0102*/ 	.short	0x0101


	//----- nvinfo : EIATTR_VRC_CTA_INIT_COUNT
	.align		4
        /*0104*/ 	.byte	0x02, 0x4a
	.zero		1
	.zero		1


	//----- nvinfo : EIATTR_EXIT_INSTR_OFFSETS
	.align		4
        /*0108*/ 	.byte	0x04, 0x1c
        /*010a*/ 	.short	(.L_45 - .L_44)


	//   ....[0]....
.L_44:
        /*010c*/ 	.word	0x00000070


	//   ....[1]....
        /*0110*/ 	.word	0x00001f80


	//----- nvinfo : EIATTR_INDIRECT_BRANCH_TARGETS
	.align		4
.L_45:
        /*0114*/ 	.byte	0x04, 0x34
        /*0116*/ 	.short	(.L_47 - .L_46)


	//   ....[0]....
.L_46:
        /*0118*/ 	.word	.L_x_54@srel
        /*011c*/ 	.short	0x0
        /*011e*/ 	.short	0x0
        /*0120*/ 	.word	0x3
        /*0124*/ 	.word	.L_x_55@srel
        /*0128*/ 	.word	.L_x_56@srel
        /*012c*/ 	.word	.L_x_3@srel


	//   ....[1]....
        /*0130*/ 	.word	.L_x_58@srel
        /*0134*/ 	.short	0x0
        /*0136*/ 	.short	0x0
        /*0138*/ 	.word	0x3
        /*013c*/ 	.word	.L_x_13@srel
        /*0140*/ 	.word	.L_x_60@srel
        /*0144*/ 	.word	.L_x_61@srel


	//----- nvinfo : EIATTR_CRS_STACK_SIZE
	.align		4
.L_47:
        /*0148*/ 	.byte	0x04, 0x1e
        /*014a*/ 	.short	(.L_49 - .L_48)
.L_48:
        /*014c*/ 	.word	0x00000000


	//----- nvinfo : EIATTR_CBANK_PARAM_SIZE
	.align		4
.L_49:
        /*0150*/ 	.byte	0x03, 0x19
        /*0152*/ 	.short	0x0074


	//----- nvinfo : EIATTR_PARAM_CBANK
	.align		4
        /*0154*/ 	.byte	0x04, 0x0a
        /*0156*/ 	.short	(.L_51 - .L_50)
	.align		4
.L_50:
        /*0158*/ 	.word	index@(.nv.constant0._Z22mino_time_batch_kernelPKdS0_S0_S0_S0_S0_S0_PKiS2_S2_S2_S2_PdPci)
        /*015c*/ 	.short	0x0380
        /*015e*/ 	.short	0x0074


	//----- nvinfo : EIATTR_SW_WAR
	.align		4
.L_51:
        /*0160*/ 	.byte	0x04, 0x36
        /*0162*/ 	.short	(.L_53 - .L_52)
.L_52:
        /*0164*/ 	.word	0x00000008
.L_53:


//--------------------- .nv.callgraph             --------------------------
	.section	.nv.callgraph,"",@"SHT_CUDA_CALLGRAPH"
	.align	4
	.sectionentsize	8
	.align		4
        /*0000*/ 	.word	0x00000000
	.align		4
        /*0004*/ 	.word	0xffffffff
	.align		4
        /*0008*/ 	.word	0x00000000
	.align		4
        /*000c*/ 	.word	0xfffffffe
	.align		4
        /*0010*/ 	.word	0x00000000
	.align		4
        /*0014*/ 	.word	0xfffffffd
	.align		4
        /*0018*/ 	.word	0x00000000
	.align		4
        /*001c*/ 	.word	0xfffffffc


//--------------------- .nv.constant2._Z22mino_time_batch_kernelPKdS0_S0_S0_S0_S0_S0_PKiS2_S2_S2_S2_PdPci --------------------------
	.section	.nv.constant2._Z22mino_time_batch_kernelPKdS0_S0_S0_S0_S0_S0_PKiS2_S2_S2_S2_PdPci,"a",@progbits
	.sectionflags	@""
	.align	4
.nv.constant2._Z22mino_time_batch_kernelPKdS0_S0_S0_S0_S0_S0_PKiS2_S2_S2_S2_PdPci:
        /*0000*/ 	.byte	0x90, 0x03, 0x00, 0x00, 0x50, 0x03, 0x00, 0x00, 0x30, 0x11, 0x00, 0x00, 0xe0, 0x0d, 0x00, 0x00
        /*0010*/ 	.byte	0xb0, 0x0a, 0x00, 0x00, 0x20, 0x11, 0x00, 0x00


//--------------------- .text._Z22mino_time_batch_kernelPKdS0_S0_S0_S0_S0_S0_PKiS2_S2_S2_S2_PdPci --------------------------
	.section	.text._Z22mino_time_batch_kernelPKdS0_S0_S0_S0_S0_S0_PKiS2_S2_S2_S2_PdPci,"ax",@progbits
	.align	128
        .global         _Z22mino_time_batch_kernelPKdS0_S0_S0_S0_S0_S0_PKiS2_S2_S2_S2_PdPci
        .type           _Z22mino_time_batch_kernelPKdS0_S0_S0_S0_S0_S0_PKiS2_S2_S2_S2_PdPci,@function
        .size           _Z22mino_time_batch_kernelPKdS0_S0_S0_S0_S0_S0_PKiS2_S2_S2_S2_PdPci,(.L_x_64 - _Z22mino_time_batch_kernelPKdS0_S0_S0_S0_S0_S0_PKiS2_S2_S2_S2_PdPci)
        .other          _Z22mino_time_batch_kernelPKdS0_S0_S0_S0_S0_S0_PKiS2_S2_S2_S2_PdPci,@"STO_CUDA_ENTRY STV_DEFAULT"
_Z22mino_time_batch_kernelPKdS0_S0_S0_S0_S0_S0_PKiS2_S2_S2_S2_PdPci:
.text._Z22mino_time_batch_kernelPKdS0_S0_S0_S0_S0_S0_PKiS2_S2_S2_S2_PdPci:
[----:B------:R-:W-:Y:S01]  /*0000*/  LDC R1, c[0x0][0x37c] ;  /* 0x0000df00ff017b82 */ /* 0x000fe20000000800 */
[----:B------:R-:W0:Y:S07]  /*0010*/  S2R R3, SR_TID.X ;  /* 0x0000000000037919 */ /* 0x000e2e0000002100 */
[----:B------:R-:W0:Y:S01]  /*0020*/  S2UR UR4, SR_CTAID.X ;  /* 0x00000000000479c3 */ /* 0x000e220000002500 */
[----:B------:R-:W1:Y:S07]  /*0030*/  LDCU UR5, c[0x0][0x3f0] ;  /* 0x00007e00ff0577ac */ /* 0x000e6e0008000800 */
[----:B------:R-:W0:Y:S02]  /*0040*/  LDC R0, c[0x0][0x360] ;  /* 0x0000d800ff007b82 */ /* 0x000e240000000800 */
[----:B0-----:R-:W-:-:S05]  /*0050*/  IMAD R0, R0, UR4, R3 ;  /* 0x0000000400007c24 */ /* 0x001fca000f8e0203 */
[----:B-1----:R-:W-:-:S13]  /*0060*/  ISETP.GE.AND P0, PT, R0, UR5, PT ;  /* 0x0000000500007c0c */ /* 0x002fda000bf06270 */
[----:B------:R-:W-:Y:S05]  /*0070*/  @P0 EXIT ;  /* 0x000000000000094d */ /* 0x000fea0003800000 */
[----:B------:R-:W0:Y:S01]  /*0080*/  LDC.64 R28, c[0x0][0x3a0] ;  /* 0x0000e800ff1c7b82 */ /* 0x000e220000000a00 */
[----:B------:R-:W1:Y:S07]  /*0090*/  LDCU.64 UR4, c[0x0][0x358] ;  /* 0x00006b00ff0477ac */ /* 0x000e6e0008000a00 */
[----:B------:R-:W2:Y:S08]  /*00a0*/  LDC.64 R16, c[0x0][0x3a8] ;  /* 0x0000ea00ff107b82 */ /* 0x000eb00000000a00 */
[----:B------:R-:W3:Y:S08]  /*00b0*/  LDC.64 R2, c[0x0][0x3d8] ;  /* 0x0000f600ff027b82 */ /* 0x000ef00000000a00 */
[----:B------:R-:W4:Y:S01]  /*00c0*/  LDC.64 R26, c[0x0][0x3b0] ;  /* 0x0000ec00ff1a7b82 */ /* 0x000f220000000a00 */
[----:B0-----:R-:W-:-:S06]  /*00d0*/  IMAD.WIDE R28, R0, 0x8, R28 ;  /* 0x00000008001c7825 */ /* 0x001fcc00078e021c */
[----:B-1----:R-:W4:Y:S01]  /*00e0*/  LDG.E.64 R28, desc[UR4][R28.64] ;  /* 0x000000041c1c7981 */ /* 0x002f22000c1e1b00 */
[----:B------:R-:W0:Y:S01]  /*00f0*/  LDC.64 R6, c[0x0][0x380] ;  /* 0x0000e000ff067b82 */ /* 0x000e220000000a00 */
[----:B--2---:R-:W-:-:S06]  /*0100*/  IMAD.WIDE R16, R0, 0x8, R16 ;  /* 0x0000000800107825 */ /* 0x004fcc00078e0210 */
[----:B------:R-:W2:Y:S01]  /*0110*/  LDG.E.64 R16, desc[UR4][R16.64] ;  /* 0x0000000410107981 */ /* 0x000ea2000c1e1b00 */
[----:B------:R-:W1:Y:S01]  /*0120*/  LDC.64 R8, c[0x0][0x390] ;  /* 0x0000e400ff087b82 */ /* 0x000e620000000a00 */
[----:B---3--:R-:W-:-:S06]  /*0130*/  IMAD.WIDE R2, R0, 0x4, R2 ;  /* 0x0000000400027825 */ /* 0x008fcc00078e0202 */
[----:B------:R-:W3:Y:S01]  /*0140*/  LDG.E R2, desc[UR4][R2.64] ;  /* 0x0000000402027981 */ /* 0x000ee2000c1e1900 */
[----:B------:R-:W1:Y:S08]  /*0150*/  LDC.64 R4, c[0x0][0x398] ;  /* 0x0000e600ff047b82 */ /* 0x000e700000000a00 */
[----:B------:R-:W1:Y:S08]  /*0160*/  LDC.64 R14, c[0x0][0x3c8] ;  /* 0x0000f200ff0e7b82 */ /* 0x000e700000000a00 */
[----:B------:R-:W1:Y:S01]  /*0170*/  LDC.64 R12, c[0x0][0x388] ;  /* 0x0000e200ff0c7b82 */ /* 0x000e620000000a00 */
[----:B----4-:R-:W-:-:S06]  /*0180*/  IMAD.WIDE R26, R0, 0x8, R26 ;  /* 0x00000008001a7825 */ /* 0x010fcc00078e021a */
[----:B------:R-:W4:Y:S01]  /*0190*/  LDG.E.64 R26, desc[UR4][R26.64] ;  /* 0x000000041a1a7981 */ /* 0x000f22000c1e1b00 */
[----:B0-----:R-:W-:-:S04]  /*01a0*/  IMAD.WIDE R6, R0, 0x8, R6 ;  /* 0x0000000800067825 */ /* 0x001fc800078e0206 */
[C---:B-1----:R-:W-:Y:S02]  /*01b0*/  IMAD.WIDE R24, R0.reuse, 0x8, R8 ;  /* 0x0000000800187825 */ /* 0x042fe400078e0208 */
[----:B------:R-:W5:Y:S02]  /*01c0*/  LDG.E.64 R6, desc[UR4][R6.64] ;  /* 0x0000000406067981 */ /* 0x000f64000c1e1b00 */
[C---:B------:R-:W-:Y:S02]  /*01d0*/  IMAD.WIDE R22, R0.reuse, 0x8, R4 ;  /* 0x0000000800167825 */ /* 0x040fe400078e0204 */
[----:B------:R-:W5:Y:S02]  /*01e0*/  LDG.E.64 R24, desc[UR4][R24.64] ;  /* 0x0000000418187981 */ /* 0x000f64000c1e1b00 */
[C---:B------:R-:W-:Y:S02]  /*01f0*/  IMAD.WIDE R14, R0.reuse, 0x4, R14 ;  /* 0x00000004000e7825 */ /* 0x040fe400078e020e */
[----:B------:R-:W5:Y:S02]  /*0200*/  LDG.E.64 R22, desc[UR4][R22.64] ;  /* 0x0000000416167981 */ /* 0x000f64000c1e1b00 */
[----:B------:R-:W-:-:S02]  /*0210*/  IMAD.WIDE R12, R0, 0x8, R12 ;  /* 0x00000008000c7825 */ /* 0x000fc400078e020c */
[----:B------:R0:W5:Y:S04]  /*0220*/  LDG.E R8, desc[UR4][R14.64] ;  /* 0x000000040e087981 */ /* 0x000168000c1e1900 */
[----:B------:R0:W5:Y:S01]  /*0230*/  LDG.E.64 R4, desc[UR4][R12.64] ;  /* 0x000000040c047981 */ /* 0x000162000c1e1b00 */
[----:B------:R-:W-:Y:S01]  /*0240*/  BSSY.RECONVERGENT B1, `(.L_x_0) ;  /* 0x00000ef000017945 */ /* 0x000fe20003800200 */
[----:B------:R-:W-:Y:S01]  /*0250*/  CS2R R20, SRZ ;  /* 0x0000000000147805 */ /* 0x000fe2000001ff00 */
[----:B--2---:R-:W-:Y:S01]  /*0260*/  DADD R10, R28, -R16 ;  /* 0x000000001c0a7229 */ /* 0x004fe20000000810 */
[----:B---3--:R-:W-:Y:S01]  /*0270*/  ISETP.GT.AND P0, PT, R2, 0x4, PT ;  /* 0x000000040200780c */ /* 0x008fe20003f04270 */
[----:B------:R-:W-:-:S06]  /*0280*/  DMUL R16, R16, R16 ;  /* 0x0000001010107228 */ /* 0x000fcc0000000000 */
[----:B----4-:R-:W-:-:S08]  /*0290*/  DFMA R10, R10, R10, R26 ;  /* 0x0000000a0a0a722b */ /* 0x010fd0000000001a */
[----:B------:R-:W-:Y:S01]  /*02a0*/  DADD R10, R10, R10 ;  /* 0x000000000a0a7229 */ /* 0x000fe2000000000a */
[----:B0-----:R-:W-:Y:S10]  /*02b0*/  @P0 BRA `(.L_x_1) ;  /* 0x0000000400cc0947 */ /* 0x001ff40003800000 */
[----:B------:R-:W-:-:S05]  /*02c0*/  VIADD R3, R2, 0xffffffff ;  /* 0xffffffff02037836 */ /* 0x000fca0000000000 */
[----:B------:R-:W-:-:S13]  /*02d0*/  ISETP.GE.U32.AND P0, PT, R3, 0x2, PT ;  /* 0x000000020300780c */ /* 0x000fda0003f06070 */
[----:B------:R-:W-:Y:S05]  /*02e0*/  @!P0 BRA `(.L_x_2) ;  /* 0x0000000000f48947 */ /* 0x000fea0003800000 */
[----:B------:R-:W-:-:S05]  /*02f0*/  IMAD.MOV.U32 R3, RZ, RZ, -0x3 ;  /* 0xfffffffdff037424 */ /* 0x000fca00078e00ff */
[----:B------:R-:W-:-:S05]  /*0300*/  VIADDMNMX.U32 R2, R2, R3, 0x2, PT ;  /* 0x0000000202027446 */ /* 0x000fca0003800003 */
[----:B------:R-:W-:-:S04]  /*0310*/  IMAD.SHL.U32 R9, R2, 0x4, RZ ;  /* 0x0000000402097824 */ /* 0x000fc800078e00ff */
[----:B------:R-:W0:Y:S02]  /*0320*/  LDC R2, c[0x2][R9] ;  /* 0x0080000009027b82 */ /* 0x000e240000000800 */
[----:B0-----:R-:W-:-:S04]  /*0330*/  SHF.R.S32.HI R3, RZ, 0x1f, R2 ;  /* 0x0000001fff037819 */ /* 0x001fc80000011402 */
.L_x_54:
[----:B------:R-:W-:Y:S05]  /*0340*/  BRX R2 -0x350                                                                                                   (*"BRANCH_TARGETS .L_x_55,.L_x_56,.L_x_3"*) ;  /* 0xfffffffc022c7949 */ /* 0x000fea000383ffff */
.L_x_56:
[----:B-----5:R-:W0:Y:S01]  /*0350*/  I2F.F64 R8, R8 ;  /* 0x0000000800087312 */ /* 0x020e220000201c00 */
[----:B------:R-:W-:-:S08]  /*0360*/  DADD R4, -R6, R4 ;  /* 0x0000000006047229 */ /* 0x000fd00000000104 */
[----:B0-----:R-:W-:Y:S01]  /*0370*/  DMUL R20, R8, R4 ;  /* 0x0000000408147228 */ /* 0x001fe20000000000 */
[----:B------:R-:W-:Y:S10]  /*0380*/  BRA `(.L_x_3) ;  /* 0x0000000c00687947 */ /* 0x000ff40003800000 */
.L_x_55:
[----:B------:R-:W-:Y:S01]  /*0390*/  UMOV UR6, 0x9ee75616 ;  /* 0x9ee7561600067882 */ /* 0x000fe20000000000 */
[----:B------:R-:W-:Y:S01]  /*03a0*/  UMOV UR7, 0x3cd203af ;  /* 0x3cd203af00077882 */ /* 0x000fe20000000000 */
[----:B-----5:R-:W-:Y:S02]  /*03b0*/  DADD R12, -R6, R4 ;  /* 0x00000000060c7229 */ /* 0x020fe40000000104 */
[----:B------:R-:W-:-:S14]  /*03c0*/  DSETP.GTU.AND P0, PT, R10, UR6, PT ;  /* 0x000000060a007e2a */ /* 0x000fdc000bf0c000 */
[----:B------:R-:W-:Y:S05]  /*03d0*/  @!P0 BRA `(.L_x_3) ;  /* 0x0000000c00548947 */ /* 0x000fea0003800000 */
[----:B------:R-:W0:Y:S01]  /*03e0*/  MUFU.RSQ64H R31, R11 ;  /* 0x0000000b001f7308 */ /* 0x000e220000001c00 */
[----:B------:R-:W-:Y:S01]  /*03f0*/  VIADD R30, R11, 0xfcb00000 ;  /* 0xfcb000000b1e7836 */ /* 0x000fe20000000000 */
[----:B------:R-:W-:Y:S01]  /*0400*/  MOV R5, 0x3fd80000 ;  /* 0x3fd8000000057802 */ /* 0x000fe20000000f00 */
[----:B------:R-:W-:Y:S01]  /*0410*/  IMAD.MOV.U32 R4, RZ, RZ, 0x0 ;  /* 0x00000000ff047424 */ /* 0x000fe200078e00ff */
[----:B------:R-:W-:Y:S02]  /*0420*/  BSSY.RECONVERGENT B0, `(.L_x_4) ;  /* 0x0000012000007945 */ /* 0x000fe40003800200 */
[----:B------:R-:W-:Y:S02]  /*0430*/  ISETP.GE.U32.AND P0, PT, R30, 0x7ca00000, PT ;  /* 0x7ca000001e00780c */ /* 0x000fe40003f06070 */
[----:B------:R-:W1:Y:S01]  /*0440*/  I2F.F64 R6, R8 ;  /* 0x0000000800067312 */ /* 0x000e620000201c00 */
[----:B0-----:R-:W-:Y:S02]  /*0450*/  DMUL R2, R30, R30 ;  /* 0x0000001e1e027228 */ /* 0x001fe40000000000 */
[----:B-1----:R-:W-:-:S06]  /*0460*/  DMUL R12, R6, R12 ;  /* 0x0000000c060c7228 */ /* 0x002fcc0000000000 */
[----:B------:R-:W-:-:S08]  /*0470*/  DFMA R2, R10, -R2, 1 ;  /* 0x3ff000000a02742b */ /* 0x000fd00000000802 */
[----:B------:R-:W-:Y:S02]  /*0480*/  DFMA R4, R2, R4, 0.5 ;  /* 0x3fe000000204742b */ /* 0x000fe40000000004 */
[----:B------:R-:W-:-:S08]  /*0490*/  DMUL R2, R30, R2 ;  /* 0x000000021e027228 */ /* 0x000fd00000000000 */
[----:B------:R-:W-:-:S08]  /*04a0*/  DFMA R14, R4, R2, R30 ;  /* 0x00000002040e722b */ /* 0x000fd0000000001e */
[----:B------:R-:W-:Y:S02]  /*04b0*/  DMUL R2, R10, R14 ;  /* 0x0000000e0a027228 */ /* 0x000fe40000000000 */
[----:B------:R-:W-:Y:S02]  /*04c0*/  VIADD R5, R15, 0xfff00000 ;  /* 0xfff000000f057836 */ /* 0x000fe40000000000 */
[----:B------:R-:W-:-:S04]  /*04d0*/  IMAD.MOV.U32 R4, RZ, RZ, R14 ;  /* 0x000000ffff047224 */ /* 0x000fc800078e000e */
[----:B------:R-:W-:-:S08]  /*04e0*/  DFMA R8, R2, -R2, R10 ;  /* 0x800000020208722b */ /* 0x000fd0000000000a */
[----:B------:R-:W-:Y:S01]  /*04f0*/  DFMA R6, R8, R4, R2 ;  /* 0x000000040806722b */ /* 0x000fe20000000002 */
[----:B------:R-:W-:Y:S10]  /*0500*/  @!P0 BRA `(.L_x_5) ;  /* 0x00000000000c8947 */ /* 0x000ff40003800000 */
[----:B------:R-:W-:Y:S01]  /*0510*/  IMAD.MOV.U32 R6, RZ, RZ, R14 ;  /* 0x000000ffff067224 */ /* 0x000fe200078e000e */
[----:B------:R-:W-:-:S07]  /*0520*/  MOV R4, 0x540 ;  /* 0x0000054000047802 */ /* 0x000fce0000000f00 */
[----:B------:R-:W-:Y:S05]  /*0530*/  CALL.REL.NOINC `($__internal_1_$__cuda_sm20_dsqrt_rn_f64_mediumpath_v1) ;  /* 0x00000020000c7944 */ /* 0x000fea0003c00000 */
.L_x_5:
[----:B------:R-:W-:Y:S05]  /*0540*/  BSYNC.RECONVERGENT B0 ;  /* 0x0000000000007941 */ /* 0x000fea0003800200 */
.L_x_4:
[----:B------:R-:W0:Y:S01]  /*0550*/  MUFU.RCP64H R3, R7 ;  /* 0x0000000700037308 */ /* 0x000e220000001800 */
[----:B------:R-:W-:Y:S01]  /*0560*/  IMAD.MOV.U32 R2, RZ, RZ, 0x1 ;  /* 0x00000001ff027424 */ /* 0x000fe200078e00ff */
[----:B------:R-:W-:Y:S01]  /*0570*/  FSETP.GEU.AND P1, PT, |R13|, 6.5827683646048100446e-37, PT ;  /* 0x036000000d00780b */ /* 0x000fe20003f2e200 */
[----:B------:R-:W-:Y:S04]  /*0580*/  BSSY.RECONVERGENT B2, `(.L_x_6) ;  /* 0x0000012000027945 */ /* 0x000fe80003800200 */
[----:B0-----:R-:W-:-:S08]  /*0590*/  DFMA R4, R2, -R6, 1 ;  /* 0x3ff000000204742b */ /* 0x001fd00000000806 */
[----:B------:R-:W-:-:S08]  /*05a0*/  DFMA R4, R4, R4, R4 ;  /* 0x000000040404722b */ /* 0x000fd00000000004 */
[----:B------:R-:W-:-:S08]  /*05b0*/  DFMA R4, R2, R4, R2 ;  /* 0x000000040204722b */ /* 0x000fd00000000002 */
[----:B------:R-:W-:-:S08]  /*05c0*/  DFMA R2, R4, -R6, 1 ;  /* 0x3ff000000402742b */ /* 0x000fd00000000806 */
[----:B------:R-:W-:-:S08]  /*05d0*/  DFMA R2, R4, R2, R4 ;  /* 0x000000020402722b */ /* 0x000fd00000000004 */
[----:B------:R-:W-:-:S08]  /*05e0*/  DMUL R20, R12, R2 ;  /* 0x000000020c147228 */ /* 0x000fd00000000000 */
[----:B------:R-:W-:-:S08]  /*05f0*/  DFMA R4, R20, -R6, R12 ;  /* 0x800000061404722b */ /* 0x000fd0000000000c */
[----:B------:R-:W-:-:S10]  /*0600*/  DFMA R20, R2, R4, R20 ;  /* 0x000000040214722b */ /* 0x000fd40000000014 */
[----:B------:R-:W-:-:S05]  /*0610*/  FFMA R2, RZ, R7, R21 ;  /* 0x00000007ff027223 */ /* 0x000fca0000000015 */
[----:B------:R-:W-:-:S13]  /*0620*/  FSETP.GT.AND P0, PT, |R2|, 1.469367938527859385e-39, PT ;  /* 0x001000000200780b */ /* 0x000fda0003f04200 */
[----:B------:R-:W-:Y:S05]  /*0630*/  @P0 BRA P1, `(.L_x_7) ;  /* 0x0000000000180947 */ /* 0x000fea0000800000 */
[----:B------:R-:W-:Y:S01]  /*0640*/  IMAD.MOV.U32 R2, RZ, RZ, R6 ;  /* 0x000000ffff027224 */ /* 0x000fe200078e0006 */
[----:B------:R-:W-:Y:S02]  /*0650*/  MOV R5, R7 ;  /* 0x0000000700057202 */ /* 0x000fe40000000f00 */
[----:B------:R-:W-:-:S07]  /*0660*/  MOV R10, 0x680 ;  /* 0x00000680000a7802 */ /* 0x000fce0000000f00 */
[----:B------:R-:W-:Y:S05]  /*0670*/  CALL.REL.NOINC `($__internal_0_$__cuda_sm20_div_rn_f64_full) ;  /* 0x0000001800447944 */ /* 0x000fea0003c00000 */
[----:B------:R-:W-:Y:S02]  /*0680*/  IMAD.MOV.U32 R20, RZ, RZ, R2 ;  /* 0x000000ffff147224 */ /* 0x000fe400078e0002 */
[----:B------:R-:W-:-:S07]  /*0690*/  IMAD.MOV.U32 R21, RZ, RZ, R3 ;  /* 0x000000ffff157224 */ /* 0x000fce00078e0003 */
.L_x_7:
[----:B------:R-:W-:Y:S05]  /*06a0*/  BSYNC.RECONVERGENT B2 ;  /* 0x0000000000027941 */ /* 0x000fea0003800200 */
.L_x_6:
[----:B------:R-:W-:Y:S05]  /*06b0*/  BRA `(.L_x_3) ;  /* 0x00000008009c7947 */ /* 0x000fea0003800000 */
.L_x_2:
[----:B------:R-:W-:Y:S01]  /*06c0*/  UMOV UR6, 0x9ee75616 ;  /* 0x9ee7561600067882 */ /* 0x000fe20000000000 */
[----:B------:R-:W-:Y:S02]  /*06d0*/  UMOV UR7, 0x3cd203af ;  /* 0x3cd203af00077882 */ /* 0x000fe40000000000 */
[----:B------:R-:W-:-:S14]  /*06e0*/  DSETP.GTU.AND P0, PT, R10, UR6, PT ;  /* 0x000000060a007e2a */ /* 0x000fdc000bf0c000 */
[----:B------:R-:W-:Y:S05]  /*06f0*/  @!P0 BRA `(.L_x_3) ;  /* 0x00000008008c8947 */ /* 0x000fea0003800000 */
[----:B------:R-:W0:Y:S01]  /*0700*/  MUFU.RSQ64H R31, R11 ;  /* 0x0000000b001f7308 */ /* 0x000e220000001c00 */
[----:B------:R-:W-:Y:S01]  /*0710*/  VIADD R30, R11, 0xfcb00000 ;  /* 0xfcb000000b1e7836 */ /* 0x000fe20000000000 */
[----:B------:R-:W-:Y:S01]  /*0720*/  BSSY.RECONVERGENT B0, `(.L_x_8) ;  /* 0x0000015000007945 */ /* 0x000fe20003800200 */
[----:B------:R-:W-:Y:S02]  /*0730*/  IMAD.MOV.U32 R12, RZ, RZ, 0x0 ;  /* 0x00000000ff0c7424 */ /* 0x000fe400078e00ff */
[----:B------:R-:W-:Y:S01]  /*0740*/  IMAD.MOV.U32 R13, RZ, RZ, 0x3fd80000 ;  /* 0x3fd80000ff0d7424 */ /* 0x000fe200078e00ff */
[----:B------:R-:W-:Y:S02]  /*0750*/  ISETP.GE.U32.AND P0, PT, R30, 0x7ca00000, PT ;  /* 0x7ca000001e00780c */ /* 0x000fe40003f06070 */
[----:B-----5:R-:W1:Y:S01]  /*0760*/  I2F.F64 R18, R8 ;  /* 0x0000000800127312 */ /* 0x020e620000201c00 */
[----:B0-----:R-:W-:-:S08]  /*0770*/  DMUL R2, R30, R30 ;  /* 0x0000001e1e027228 */ /* 0x001fd00000000000 */
[----:B------:R-:W-:-:S08]  /*0780*/  DFMA R2, R10, -R2, 1 ;  /* 0x3ff000000a02742b */ /* 0x000fd00000000802 */
[----:B------:R-:W-:Y:S02]  /*0790*/  DFMA R12, R2, R12, 0.5 ;  /* 0x3fe00000020c742b */ /* 0x000fe4000000000c */
[----:B------:R-:W-:-:S08]  /*07a0*/  DMUL R14, R30, R2 ;  /* 0x000000021e0e7228 */ /* 0x000fd00000000000 */
[----:B------:R-:W-:Y:S02]  /*07b0*/  DFMA R14, R12, R14, R30 ;  /* 0x0000000e0c0e722b */ /* 0x000fe4000000001e */
[----:B------:R-:W-:-:S06]  /*07c0*/  DADD R12, -R6, R4 ;  /* 0x00000000060c7229 */ /* 0x000fcc0000000104 */
[----:B------:R-:W-:Y:S02]  /*07d0*/  DMUL R2, R10, R14 ;  /* 0x0000000e0a027228 */ /* 0x000fe40000000000 */
[----:B------:R-:W-:Y:S01]  /*07e0*/  IADD3 R5, PT, PT, R15, -0x100000, RZ ;  /* 0xfff000000f057810 */ /* 0x000fe20007ffe0ff */
[----:B------:R-:W-:Y:S01]  /*07f0*/  IMAD.MOV.U32 R4, RZ, RZ, R14 ;  /* 0x000000ffff047224 */ /* 0x000fe200078e000e */
[----:B-1----:R-:W-:-:S04]  /*0800*/  DMUL R12, R18, R12 ;  /* 0x0000000c120c7228 */ /* 0x002fc80000000000 */
[----:B------:R-:W-:-:S08]  /*0810*/  DFMA R8, R2, -R2, R10 ;  /* 0x800000020208722b */ /* 0x000fd0000000000a */
[----:B------:R-:W-:Y:S01]  /*0820*/  DFMA R6, R8, R4, R2 ;  /* 0x000000040806722b */ /* 0x000fe20000000002 */
[----:B------:R-:W-:Y:S10]  /*0830*/  @!P0 BRA `(.L_x_9) ;  /* 0x00000000000c8947 */ /* 0x000ff40003800000 */
[----:B------:R-:W-:Y:S01]  /*0840*/  IMAD.MOV.U32 R6, RZ, RZ, R14 ;  /* 0x000000ffff067224 */ /* 0x000fe200078e000e */
[----:B------:R-:W-:-:S07]  /*0850*/  MOV R4, 0x870 ;  /* 0x0000087000047802 */ /* 0x000fce0000000f00 */
[----:B------:R-:W-:Y:S05]  /*0860*/  CALL.REL.NOINC `($__internal_1_$__cuda_sm20_dsqrt_rn_f64_mediumpath_v1) ;  /* 0x0000001c00407944 */ /* 0x000fea0003c00000 */
.L_x_9:
[----:B------:R-:W-:Y:S05]  /*0870*/  BSYNC.RECONVERGENT B0 ;  /* 0x0000000000007941 */ /* 0x000fea0003800200 */
.L_x_8:
        /* <DEDUP_REMOVED lines=16> */
[----:B------:R-:W-:Y:S01]  /*0980*/  MOV R10, 0x9b0 ;  /* 0x000009b0000a7802 */ /* 0x000fe20000000f00 */
[----:B------:R-:W-:-:S07]  /*0990*/  IMAD.MOV.U32 R5, RZ, RZ, R7 ;  /* 0x000000ffff057224 */ /* 0x000fce00078e0007 */
[----:B------:R-:W-:Y:S05]  /*09a0*/  CALL.REL.NOINC `($__internal_0_$__cuda_sm20_div_rn_f64_full) ;  /* 0x0000001400787944 */ /* 0x000fea0003c00000 */
[----:B------:R-:W-:Y:S01]  /*09b0*/  MOV R20, R2 ;  /* 0x0000000200147202 */ /* 0x000fe20000000f00 */
[----:B------:R-:W-:-:S07]  /*09c0*/  IMAD.MOV.U32 R21, RZ, RZ, R3 ;  /* 0x000000ffff157224 */ /* 0x000fce00078e0003 */
.L_x_11:
[----:B------:R-:W-:Y:S05]  /*09d0*/  BSYNC.RECONVERGENT B2 ;  /* 0x0000000000027941 */ /* 0x000fea0003800200 */
.L_x_10:
[----:B------:R-:W-:Y:S05]  /*09e0*/  BRA `(.L_x_3) ;  /* 0x0000000400d07947 */ /* 0x000fea0003800000 */
.L_x_1:
[----:B------:R-:W-:Y:S01]  /*09f0*/  VIADD R3, R2, 0xfffffff9 ;  /* 0xfffffff902037836 */ /* 0x000fe20000000000 */
[----:B------:R-:W-:Y:S01]  /*0a00*/  DMUL R12, R28, -R28 ;  /* 0x8000001c1c0c7228 */ /* 0x000fe20000000000 */
[----:B------:R-:W-:Y:S03]  /*0a10*/  BSSY.RELIABLE B2, `(.L_x_12) ;  /* 0x0000040000027945 */ /* 0x000fe60003800100 */
[----:B------:R-:W-:-:S04]  /*0a20*/  ISETP.GE.U32.AND P0, PT, R3, 0x2, PT ;  /* 0x000000020300780c */ /* 0x000fc80003f06070 */
[----:B------:R-:W-:-:S09]  /*0a30*/  DMUL R12, R26, R12 ;  /* 0x0000000c1a0c7228 */ /* 0x000fd20000000000 */
[----:B------:R-:W-:Y:S05]  /*0a40*/  @!P0 BRA `(.L_x_13) ;  /* 0x0000000000e48947 */ /* 0x000fea0003800000 */
[----:B------:R-:W-:-:S05]  /*0a50*/  IMAD.MOV.U32 R3, RZ, RZ, -0x5 ;  /* 0xfffffffbff037424 */ /* 0x000fca00078e00ff */
[----:B------:R-:W-:-:S05]  /*0a60*/  VIADDMNMX.U32 R2, R2, R3, 0x2, PT ;  /* 0x0000000202027446 */ /* 0x000fca0003800003 */
[----:B------:R-:W-:-:S04]  /*0a70*/  IMAD.SHL.U32 R9, R2, 0x4, RZ ;  /* 0x0000000402097824 */ /* 0x000fc800078e00ff */
[----:B------:R-:W0:Y:S02]  /*0a80*/  LDC R2, c[0x2][R9+0xc] ;  /* 0x0080030009027b82 */ /* 0x000e240000000800 */
[----:B0-----:R-:W-:-:S04]  /*0a90*/  SHF.R.S32.HI R3, RZ, 0x1f, R2 ;  /* 0x0000001fff037819 */ /* 0x001fc80000011402 */
.L_x_58:
[----:B------:R-:W-:Y:S05]  /*0aa0*/  BRX R2 -0xab0                                                                                                   (*"BRANCH_TARGETS .L_x_13,.L_x_60,.L_x_61"*) ;  /* 0xfffffff402547949 */ /* 0x000fea000383ffff */
.L_x_60:
[----:B------:R-:W-:Y:S05]  /*0ab0*/  BREAK.RELIABLE B2 ;  /* 0x0000000000027942 */ /* 0x000fea0003800100 */
[----:B------:R-:W-:-:S14]  /*0ac0*/  DSETP.NEU.AND P0, PT, R12, RZ, PT ;  /* 0x000000ff0c00722a */ /* 0x000fdc0003f0d000 */
[----:B------:R-:W-:Y:S05]  /*0ad0*/  @!P0 BRA `(.L_x_3) ;  /* 0x0000000400948947 */ /* 0x000fea0003800000 */
[----:B------:R-:W-:Y:S01]  /*0ae0*/  DADD R10, -RZ, |R12| ;  /* 0x00000000ff0a7229 */ /* 0x000fe2000000050c */
[----:B------:R-:W-:Y:S01]  /*0af0*/  MOV R14, 0x0 ;  /* 0x00000000000e7802 */ /* 0x000fe20000000f00 */
[----:B------:R-:W-:Y:S01]  /*0b00*/  IMAD.MOV.U32 R15, RZ, RZ, 0x3fd80000 ;  /* 0x3fd80000ff0f7424 */ /* 0x000fe200078e00ff */
[----:B-----5:R0:W1:Y:S01]  /*0b10*/  I2F.F64 R18, R8 ;  /* 0x0000000800127312 */ /* 0x0200620000201c00 */
[----:B------:R-:W-:Y:S01]  /*0b20*/  DADD R6, -R6, R4 ;  /* 0x0000000006067229 */ /* 0x000fe20000000104 */
[----:B------:R-:W-:Y:S05]  /*0b30*/  BSSY.RECONVERGENT B0, `(.L_x_14) ;  /* 0x0000013000007945 */ /* 0x000fea0003800200 */
[----:B------:R-:W-:Y:S01]  /*0b40*/  VIADD R30, R11, 0xfcb00000 ;  /* 0xfcb000000b1e7836 */ /* 0x000fe20000000000 */
[----:B------:R-:W2:Y:S04]  /*0b50*/  MUFU.RSQ64H R31, R11 ;  /* 0x0000000b001f7308 */ /* 0x000ea80000001c00 */
[----:B------:R-:W-:Y:S01]  /*0b60*/  ISETP.GE.U32.AND P0, PT, R30, 0x7ca00000, PT ;  /* 0x7ca000001e00780c */ /* 0x000fe20003f06070 */
[----:B--2---:R-:W-:-:S08]  /*0b70*/  DMUL R2, R30, R30 ;  /* 0x0000001e1e027228 */ /* 0x004fd00000000000 */
[----:B------:R-:W-:-:S08]  /*0b80*/  DFMA R2, -R2, |R12|, 1 ;  /* 0x3ff000000202742b */ /* 0x000fd0000000050c */
[----:B------:R-:W-:Y:S02]  /*0b90*/  DFMA R14, R2, R14, 0.5 ;  /* 0x3fe00000020e742b */ /* 0x000fe4000000000e */
[----:B------:R-:W-:-:S08]  /*0ba0*/  DMUL R2, R30, R2 ;  /* 0x000000021e027228 */ /* 0x000fd00000000000 */
[----:B------:R-:W-:-:S08]  /*0bb0*/  DFMA R14, R14, R2, R30 ;  /* 0x000000020e0e722b */ /* 0x000fd0000000001e */
[----:B------:R-:W-:Y:S02]  /*0bc0*/  DMUL R2, R14, |R12| ;  /* 0x4000000c0e027228 */ /* 0x000fe40000000000 */
[----:B------:R-:W-:Y:S02]  /*0bd0*/  VIADD R5, R15, 0xfff00000 ;  /* 0xfff000000f057836 */ /* 0x000fe40000000000 */
[----:B------:R-:W-:-:S04]  /*0be0*/  IMAD.MOV.U32 R4, RZ, RZ, R14 ;  /* 0x000000ffff047224 */ /* 0x000fc800078e000e */
[----:B0-----:R-:W-:Y:S02]  /*0bf0*/  DFMA R8, R2, -R2, |R12| ;  /* 0x800000020208722b */ /* 0x001fe4000000040c */
[----:B-1----:R-:W-:-:S06]  /*0c00*/  DMUL R12, R18, R6 ;  /* 0x00000006120c7228 */ /* 0x002fcc0000000000 */
[----:B------:R-:W-:Y:S01]  /*0c10*/  DFMA R6, R8, R4, R2 ;  /* 0x000000040806722b */ /* 0x000fe20000000002 */
[----:B------:R-:W-:Y:S10]  /*0c20*/  @!P0 BRA `(.L_x_15) ;  /* 0x00000000000c8947 */ /* 0x000ff40003800000 */
[----:B------:R-:W-:Y:S01]  /*0c30*/  IMAD.MOV.U32 R6, RZ, RZ, R14 ;  /* 0x000000ffff067224 */ /* 0x000fe200078e000e */
[----:B------:R-:W-:-:S07]  /*0c40*/  MOV R4, 0xc60 ;  /* 0x00000c6000047802 */ /* 0x000fce0000000f00 */
[----:B------:R-:W-:Y:S05]  /*0c50*/  CALL.REL.NOINC `($__internal_1_$__cuda_sm20_dsqrt_rn_f64_mediumpath_v1) ;  /* 0x0000001800447944 */ /* 0x000fea0003c00000 */
.L_x_15:
[----:B------:R-:W-:Y:S05]  /*0c60*/  BSYNC.RECONVERGENT B0 ;  /* 0x0000000000007941 */ /* 0x000fea0003800200 */
.L_x_14:
        /* <DEDUP_REMOVED lines=15> */
[----:B------:R-:W-:Y:S01]  /*0d60*/  MOV R2, R6 ;  /* 0x0000000600027202 */ /* 0x000fe20000000f00 */
[----:B------:R-:W-:Y:S01]  /*0d70*/  IMAD.MOV.U32 R5, RZ, RZ, R7 ;  /* 0x000000ffff057224 */ /* 0x000fe200078e0007 */
[----:B------:R-:W-:-:S07]  /*0d80*/  MOV R10, 0xda0 ;  /* 0x00000da0000a7802 */ /* 0x000fce0000000f00 */
[----:B------:R-:W-:Y:S05]  /*0d90*/  CALL.REL.NOINC `($__internal_0_$__cuda_sm20_div_rn_f64_full) ;  /* 0x00000010007c7944 */ /* 0x000fea0003c00000 */
[----:B------:R-:W-:Y:S02]  /*0da0*/  IMAD.MOV.U32 R20, RZ, RZ, R2 ;  /* 0x000000ffff147224 */ /* 0x000fe400078e0002 */
[----:B------:R-:W-:-:S07]  /*0db0*/  IMAD.MOV.U32 R21, RZ, RZ, R3 ;  /* 0x000000ffff157224 */ /* 0x000fce00078e0003 */
.L_x_17:
[----:B------:R-:W-:Y:S05]  /*0dc0*/  BSYNC.RECONVERGENT B3 ;  /* 0x0000000000037941 */ /* 0x000fea0003800200 */
.L_x_16:
[----:B------:R-:W-:Y:S05]  /*0dd0*/  BRA `(.L_x_3) ;  /* 0x0000000000d47947 */ /* 0x000fea0003800000 */
.L_x_13:
[----:B------:R-:W-:-:S14]  /*0de0*/  DSETP.NEU.AND P0, PT, R12, RZ, PT ;  /* 0x000000ff0c00722a */ /* 0x000fdc0003f0d000 */
[----:B------:R-:W-:Y:S05]  /*0df0*/  @!P0 BREAK.RELIABLE B2 ;  /* 0x0000000000028942 */ /* 0x000fea0003800100 */
[----:B------:R-:W-:Y:S05]  /*0e00*/  @!P0 BRA `(.L_x_3) ;  /* 0x0000000000c88947 */ /* 0x000fea0003800000 */
[----:B------:R-:W-:Y:S05]  /*0e10*/  BSYNC.RELIABLE B2 ;  /* 0x0000000000027941 */ /* 0x000fea0003800100 */
.L_x_12:
[----:B------:R-:W-:Y:S01]  /*0e20*/  DADD R10, -RZ, |R12| ;  /* 0x00000000ff0a7229 */ /* 0x000fe2000000050c */
[----:B------:R-:W-:Y:S01]  /*0e30*/  IMAD.MOV.U32 R14, RZ, RZ, 0x0 ;  /* 0x00000000ff0e7424 */ /* 0x000fe200078e00ff */
[----:B------:R-:W-:Y:S01]  /*0e40*/  MOV R15, 0x3fd80000 ;  /* 0x3fd80000000f7802 */ /* 0x000fe20000000f00 */
        /* <DEDUP_REMOVED lines=21> */
.L_x_19:
[----:B------:R-:W-:Y:S05]  /*0fa0*/  BSYNC.RECONVERGENT B0 ;  /* 0x0000000000007941 */ /* 0x000fea0003800200 */
.L_x_18:
        /* <DEDUP_REMOVED lines=21> */
.L_x_21:
[----:B------:R-:W-:Y:S05]  /*1100*/  BSYNC.RECONVERGENT B2 ;  /* 0x0000000000027941 */ /* 0x000fea0003800200 */
.L_x_20:
[----:B------:R-:W-:Y:S05]  /*1110*/  BRA `(.L_x_3) ;  /* 0x0000000000047947 */ /* 0x000fea0003800000 */
.L_x_61:
[----:B------:R-:W-:Y:S05]  /*1120*/  BREAK.RELIABLE B2 ;  /* 0x0000000000027942 */ /* 0x000fea0003800100 */
.L_x_3:
[----:B------:R-:W-:Y:S05]  /*1130*/  BSYNC.RECONVERGENT B1 ;  /* 0x0000000000017941 */ /* 0x000fea0003800200 */
.L_x_0:
[----:B------:R-:W-:Y:S05]  /*1140*/  WARPSYNC.ALL ;  /* 0x0000000000007948 */ /* 0x000fea0003800000 */
[----:B------:R-:W-:Y:S01]  /*1150*/  DSETP.NEU.AND P0, PT, R26, RZ, PT ;  /* 0x000000ff1a00722a */ /* 0x000fe20003f0d000 */
[----:B------:R-:W-:Y:S01]  /*1160*/  BSSY.RECONVERGENT B1, `(.L_x_22) ;  /* 0x00000d7000017945 */ /* 0x000fe20003800200 */
[----:B------:R-:W-:-:S12]  /*1170*/  CS2R R18, SRZ ;  /* 0x0000000000127805 */ /* 0x000fd8000001ff00 */
[----:B------:R-:W-:Y:S05]  /*1180*/  @!P0 BRA `(.L_x_23) ;  /* 0x0000000c00508947 */ /* 0x000fea0003800000 */
[----:B------:R-:W-:-:S14]  /*1190*/  DSETP.NEU.AND P0, PT, R28, RZ, PT ;  /* 0x000000ff1c00722a */ /* 0x000fdc0003f0d000 */
[----:B------:R-:W-:Y:S05]  /*11a0*/  @P0 BRA `(.L_x_24) ;  /* 0x0000000000d40947 */ /* 0x000fea0003800000 */
[----:B------:R-:W-:-:S08]  /*11b0*/  DADD R10, R16, R26 ;  /* 0x00000000100a7229 */ /* 0x000fd0000000001a */
[----:B------:R-:W-:-:S14]  /*11c0*/  DSETP.GT.AND P0, PT, R10, RZ, PT ;  /* 0x000000ff0a00722a */ /* 0x000fdc0003f04000 */
[----:B------:R-:W-:Y:S05]  /*11d0*/  @!P0 BRA `(.L_x_23) ;  /* 0x0000000c003c8947 */ /* 0x000fea0003800000 */
[----:B------:R-:W0:Y:S01]  /*11e0*/  MUFU.RSQ64H R31, R11 ;  /* 0x0000000b001f7308 */ /* 0x000e220000001c00 */
[----:B------:R-:W-:Y:S01]  /*11f0*/  VIADD R30, R11, 0xfcb00000 ;  /* 0xfcb000000b1e7836 */ /* 0x000fe20000000000 */
[----:B-----5:R-:W-:Y:S01]  /*1200*/  DADD R22, -R24, R22 ;  /* 0x0000000018167229 */ /* 0x020fe20000000116 */
[----:B------:R-:W-:Y:S01]  /*1210*/  IMAD.MOV.U32 R4, RZ, RZ, 0x0 ;  /* 0x00000000ff047424 */ /* 0x000fe200078e00ff */
[----:B------:R-:W-:Y:S01]  /*1220*/  BSSY.RECONVERGENT B0, `(.L_x_25) ;  /* 0x0000014000007945 */ /* 0x000fe20003800200 */
[----:B------:R-:W-:Y:S01]  /*1230*/  IMAD.MOV.U32 R5, RZ, RZ, 0x3fd80000 ;  /* 0x3fd80000ff057424 */ /* 0x000fe200078e00ff */
[----:B------:R-:W-:-:S04]  /*1240*/  ISETP.GE.U32.AND P0, PT, R30, 0x7ca00000, PT ;  /* 0x7ca000001e00780c */ /* 0x000fc80003f06070 */
[----:B------:R-:W-:Y:S02]  /*1250*/  DMUL R28, |R28|, R22 ;  /* 0x000000161c1c7228 */ /* 0x000fe40000000200 */
[----:B0-----:R-:W-:-:S08]  /*1260*/  DMUL R2, R30, R30 ;  /* 0x0000001e1e027228 */ /* 0x001fd00000000000 */
[----:B------:R-:W-:-:S08]  /*1270*/  DFMA R2, R10, -R2, 1 ;  /* 0x3ff000000a02742b */ /* 0x000fd00000000802 */
[----:B------:R-:W-:Y:S02]  /*1280*/  DFMA R4, R2, R4, 0.5 ;  /* 0x3fe000000204742b */ /* 0x000fe40000000004 */
[----:B------:R-:W-:-:S08]  /*1290*/  DMUL R2, R30, R2 ;  /* 0x000000021e027228 */ /* 0x000fd00000000000 */
[----:B------:R-:W-:-:S08]  /*12a0*/  DFMA R8, R4, R2, R30 ;  /* 0x000000020408722b */ /* 0x000fd0000000001e */
[----:B------:R-:W-:Y:S02]  /*12b0*/  DMUL R2, R10, R8 ;  /* 0x000000080a027228 */ /* 0x000fe40000000000 */
[----:B------:R-:W-:Y:S01]  /*12c0*/  IADD3 R5, PT, PT, R9, -0x100000, RZ ;  /* 0xfff0000009057810 */ /* 0x000fe20007ffe0ff */
[----:B------:R-:W-:-:S05]  /*12d0*/  IMAD.MOV.U32 R4, RZ, RZ, R8 ;  /* 0x000000ffff047224 */ /* 0x000fca00078e0008 */
[----:B------:R-:W-:-:S08]  /*12e0*/  DFMA R12, R2, -R2, R10 ;  /* 0x80000002020c722b */ /* 0x000fd0000000000a */
[----:B------:R-:W-:Y:S01]  /*12f0*/  DFMA R6, R12, R4, R2 ;  /* 0x000000040c06722b */ /* 0x000fe20000000002 */
[----:B------:R-:W-:Y:S10]  /*1300*/  @!P0 BRA `(.L_x_26) ;  /* 0x0000000000148947 */ /* 0x000ff40003800000 */
[----:B------:R-:W-:Y:S01]  /*1310*/  IMAD.MOV.U32 R6, RZ, RZ, R8 ;  /* 0x000000ffff067224 */ /* 0x000fe200078e0008 */
[----:B------:R-:W-:Y:S01]  /*1320*/  MOV R4, 0x1360 ;  /* 0x0000136000047802 */ /* 0x000fe20000000f00 */
[----:B------:R-:W-:Y:S02]  /*1330*/  IMAD.MOV.U32 R8, RZ, RZ, R12 ;  /* 0x000000ffff087224 */ /* 0x000fe400078e000c */
[----:B------:R-:W-:-:S07]  /*1340*/  IMAD.MOV.U32 R9, RZ, RZ, R13 ;  /* 0x000000ffff097224 */ /* 0x000fce00078e000d */
[----:B------:R-:W-:Y:S05]  /*1350*/  CALL.REL.NOINC `($__internal_1_$__cuda_sm20_dsqrt_rn_f64_mediumpath_v1) ;  /* 0x0000001000847944 */ /* 0x000fea0003c00000 */
.L_x_26:
[----:B------:R-:W-:Y:S05]  /*1360*/  BSYNC.RECONVERGENT B0 ;  /* 0x0000000000007941 */ /* 0x000fea0003800200 */
.L_x_25:
        /* <DEDUP_REMOVED lines=17> */
[----:B------:R-:W-:Y:S01]  /*1480*/  MOV R10, 0x14c0 ;  /* 0x000014c0000a7802 */ /* 0x000fe20000000f00 */
[----:B------:R-:W-:Y:S02]  /*1490*/  IMAD.MOV.U32 R2, RZ, RZ, R6 ;  /* 0x000000ffff027224 */ /* 0x000fe400078e0006 */
[----:B------:R-:W-:-:S07]  /*14a0*/  IMAD.MOV.U32 R5, RZ, RZ, R7 ;  /* 0x000000ffff057224 */ /* 0x000fce00078e0007 */
[----:B------:R-:W-:Y:S05]  /*14b0*/  CALL.REL.NOINC `($__internal_0_$__cuda_sm20_div_rn_f64_full) ;  /* 0x0000000800b47944 */ /* 0x000fea0003c00000 */
[----:B------:R-:W-:Y:S02]  /*14c0*/  IMAD.MOV.U32 R18, RZ, RZ, R2 ;  /* 0x000000ffff127224 */ /* 0x000fe400078e0002 */
[----:B------:R-:W-:-:S07]  /*14d0*/  IMAD.MOV.U32 R19, RZ, RZ, R3 ;  /* 0x000000ffff137224 */ /* 0x000fce00078e0003 */
.L_x_28:
[----:B------:R-:W-:Y:S05]  /*14e0*/  BSYNC.RECONVERGENT B2 ;  /* 0x0000000000027941 */ /* 0x000fea0003800200 */
.L_x_27:
[----:B------:R-:W-:Y:S05]  /*14f0*/  BRA `(.L_x_23) ;  /* 0x0000000800747947 */ /* 0x000fea0003800000 */
.L_x_24:
[----:B------:R-:W-:Y:S01]  /*1500*/  DADD R16, R16, R26 ;  /* 0x0000000010107229 */ /* 0x000fe2000000001a */
[----:B------:R-:W-:Y:S01]  /*1510*/  BSSY.RECONVERGENT B0, `(.L_x_29) ;  /* 0x0000005000007945 */ /* 0x000fe20003800200 */
[----:B------:R-:W-:Y:S01]  /*1520*/  DMUL R14, R28, R28 ;  /* 0x0000001c1c0e7228 */ /* 0x000fe20000000000 */
[----:B------:R-:W-:-:S07]  /*1530*/  MOV R36, 0x1560 ;  /* 0x0000156000247802 */ /* 0x000fce0000000f00 */
[----:B------:R-:W-:-:S11]  /*1540*/  DADD R12, -R16, R14 ;  /* 0x00000000100c7229 */ /* 0x000fd6000000010e */
[----:B-----5:R-:W-:Y:S05]  /*1550*/  CALL.REL.NOINC `($_Z22mino_time_batch_kernelPKdS0_S0_S0_S0_S0_S0_PKiS2_S2_S2_S2_PdPci$__internal_accurate_pow) ;  /* 0x0000001000ac7944 */ /* 0x020fea0003c00000 */
[----:B------:R-:W-:Y:S05]  /*1560*/  BSYNC.RECONVERGENT B0 ;  /* 0x0000000000007941 */ /* 0x000fea0003800200 */
.L_x_29:
[C---:B------:R-:W-:Y:S01]  /*1570*/  DADD R2, R12.reuse, 2 ;  /* 0x400000000c027429 */ /* 0x040fe20000000000 */
[----:B------:R-:W-:Y:S01]  /*1580*/  BSSY.RECONVERGENT B0, `(.L_x_30) ;  /* 0x0000011000007945 */ /* 0x000fe20003800200 */
[----:B------:R-:W-:Y:S02]  /*1590*/  DSETP.NEU.AND P1, PT, R12, RZ, PT ;  /* 0x000000ff0c00722a */ /* 0x000fe40003f2d000 */
[----:B------:R-:W-:Y:S02]  /*15a0*/  DMUL R4, R26, 4 ;  /* 0x401000001a047828 */ /* 0x000fe40000000000 */
[----:B------:R-:W-:-:S04]  /*15b0*/  DSETP.NEU.AND P0, PT, R12, 1, PT ;  /* 0x3ff000000c00742a */ /* 0x000fc80003f0d000 */
[----:B------:R-:W-:Y:S01]  /*15c0*/  LOP3.LUT R2, R3, 0x7ff00000, RZ, 0xc0, !PT ;  /* 0x7ff0000003027812 */ /* 0x000fe200078ec0ff */
[----:B------:R-:W-:Y:S01]  /*15d0*/  IMAD.MOV.U32 R3, RZ, RZ, R7 ;  /* 0x000000ffff037224 */ /* 0x000fe200078e0007 */
[----:B------:R-:W-:Y:S02]  /*15e0*/  DMUL R4, R28, R4 ;  /* 0x000000041c047228 */ /* 0x000fe40000000000 */
[----:B------:R-:W-:Y:S02]  /*15f0*/  ISETP.NE.AND P2, PT, R2, 0x7ff00000, PT ;  /* 0x7ff000000200780c */ /* 0x000fe40003f45270 */
[----:B------:R-:W-:Y:S02]  /*1600*/  MOV R2, R6 ;  /* 0x0000000600027202 */ /* 0x000fe40000000f00 */
[----:B------:R-:W-:-:S09]  /*1610*/  @!P1 CS2R R2, SRZ ;  /* 0x0000000000029805 */ /* 0x000fd2000001ff00 */
[----:B------:R-:W-:Y:S05]  /*1620*/  @P2 BRA `(.L_x_31) ;  /* 0x0000000000182947 */ /* 0x000fea0003800000 */
[----:B------:R-:W-:-:S14]  /*1630*/  DSETP.NAN.AND P1, PT, R12, R12, PT ;  /* 0x0000000c0c00722a */ /* 0x000fdc0003f28000 */
[----:B------:R-:W-:Y:S01]  /*1640*/  @P1 DADD R2, R12, 2 ;  /* 0x400000000c021429 */ /* 0x000fe20000000000 */
[----:B------:R-:W-:Y:S10]  /*1650*/  @P1 BRA `(.L_x_31) ;  /* 0x00000000000c1947 */ /* 0x000ff40003800000 */
[----:B------:R-:W-:-:S14]  /*1660*/  DSETP.NEU.AND P1, PT, |R12|, +INF , PT ;  /* 0x7ff000000c00742a */ /* 0x000fdc0003f2d200 */
[----:B------:R-:W-:Y:S02]  /*1670*/  @!P1 IMAD.MOV.U32 R2, RZ, RZ, 0x0 ;  /* 0x00000000ff029424 */ /* 0x000fe400078e00ff */
[----:B------:R-:W-:-:S07]  /*1680*/  @!P1 IMAD.MOV.U32 R3, RZ, RZ, 0x7ff00000 ;  /* 0x7ff00000ff039424 */ /* 0x000fce00078e00ff */
.L_x_31:
[----:B------:R-:W-:Y:S05]  /*1690*/  BSYNC.RECONVERGENT B0 ;  /* 0x0000000000007941 */ /* 0x000fea0003800200 */
.L_x_30:
[----:B------:R-:W-:Y:S01]  /*16a0*/  FSEL R10, R2, RZ, P0 ;  /* 0x000000ff020a7208 */ /* 0x000fe20000000000 */
[----:B------:R-:W-:Y:S01]  /*16b0*/  BSSY.RECONVERGENT B0, `(.L_x_32) ;  /* 0x0000016000007945 */ /* 0x000fe20003800200 */
[----:B------:R-:W-:-:S06]  /*16c0*/  FSEL R11, R3, 1.875, P0 ;  /* 0x3ff00000030b7808 */ /* 0x000fcc0000000000 */
[----:B------:R-:W-:Y:S01]  /*16d0*/  DFMA R10, R28, R4, R10 ;  /* 0x000000041c0a722b */ /* 0x000fe2000000000a */
[----:B------:R-:W-:Y:S01]  /*16e0*/  MOV R4, 0x0 ;  /* 0x0000000000047802 */ /* 0x000fe20000000f00 */
[----:B------:R-:W-:-:S04]  /*16f0*/  IMAD.MOV.U32 R5, RZ, RZ, 0x3fd80000 ;  /* 0x3fd80000ff057424 */ /* 0x000fc800078e00ff */
[----:B------:R-:W0:Y:S04]  /*1700*/  MUFU.RSQ64H R31, R11 ;  /* 0x0000000b001f7308 */ /* 0x000e280000001c00 */
[----:B------:R-:W-:-:S05]  /*1710*/  VIADD R30, R11, 0xfcb00000 ;  /* 0xfcb000000b1e7836 */ /* 0x000fca0000000000 */
[----:B------:R-:W-:Y:S01]  /*1720*/  ISETP.GE.U32.AND P0, PT, R30, 0x7ca00000, PT ;  /* 0x7ca000001e00780c */ /* 0x000fe20003f06070 */
[----:B0-----:R-:W-:-:S08]  /*1730*/  DMUL R2, R30, R30 ;  /* 0x0000001e1e027228 */ /* 0x001fd00000000000 */
        /* <DEDUP_REMOVED lines=13> */
.L_x_33:
[----:B------:R-:W-:Y:S05]  /*1810*/  BSYNC.RECONVERGENT B0 ;  /* 0x0000000000007941 */ /* 0x000fea0003800200 */
.L_x_32:
[----:B------:R-:W-:Y:S01]  /*1820*/  MOV R3, 0x3ff00000 ;  /* 0x3ff0000000037802 */ /* 0x000fe20000000f00 */
[----:B------:R-:W-:Y:S01]  /*1830*/  IMAD.MOV.U32 R2, RZ, RZ, RZ ;  /* 0x000000ffff027224 */ /* 0x000fe200078e00ff */
[----:B------:R-:W-:Y:S01]  /*1840*/  DSETP.GEU.AND P0, PT, R14, R16, PT ;  /* 0x000000100e00722a */ /* 0x000fe20003f0e000 */
[----:B------:R-:W-:Y:S01]  /*1850*/  BSSY.RECONVERGENT B2, `(.L_x_34) ;  /* 0x0000030000027945 */ /* 0x000fe20003800200 */
[----:B------:R-:W-:-:S06]  /*1860*/  LOP3.LUT R3, R3, 0x80000000, R13, 0xb8, !PT ;  /* 0x8000000003037812 */ /* 0x000fcc00078eb80d */
[----:B------:R-:W-:-:S08]  /*1870*/  DFMA R4, R2, R6, R12 ;  /* 0x000000060204722b */ /* 0x000fd0000000000c */
[----:B------:R-:W-:Y:S01]  /*1880*/  DMUL R4, R4, -0.5 ;  /* 0xbfe0000004047828 */ /* 0x000fe20000000000 */
[----:B------:R-:W-:Y:S10]  /*1890*/  @P0 BRA `(.L_x_35) ;  /* 0x0000000000580947 */ /* 0x000ff40003800000 */
[----:B------:R-:W0:Y:S01]  /*18a0*/  MUFU.RCP64H R3, R5 ;  /* 0x0000000500037308 */ /* 0x000e220000001800 */
[----:B------:R-:W-:Y:S01]  /*18b0*/  IMAD.MOV.U32 R2, RZ, RZ, 0x1 ;  /* 0x00000001ff027424 */ /* 0x000fe200078e00ff */
[----:B------:R-:W-:Y:S01]  /*18c0*/  FSETP.GEU.AND P1, PT, |R27|, 6.5827683646048100446e-37, PT ;  /* 0x036000001b00780b */ /* 0x000fe20003f2e200 */
[----:B------:R-:W-:Y:S04]  /*18d0*/  BSSY.RECONVERGENT B3, `(.L_x_36) ;  /* 0x0000011000037945 */ /* 0x000fe80003800200 */
[----:B0-----:R-:W-:-:S08]  /*18e0*/  DFMA R6, -R4, R2, 1 ;  /* 0x3ff000000406742b */ /* 0x001fd00000000102 */
[----:B------:R-:W-:-:S08]  /*18f0*/  DFMA R6, R6, R6, R6 ;  /* 0x000000060606722b */ /* 0x000fd00000000006 */
[----:B------:R-:W-:-:S08]  /*1900*/  DFMA R6, R2, R6, R2 ;  /* 0x000000060206722b */ /* 0x000fd00000000002 */
[----:B------:R-:W-:-:S08]  /*1910*/  DFMA R2, -R4, R6, 1 ;  /* 0x3ff000000402742b */ /* 0x000fd00000000106 */
[----:B------:R-:W-:-:S08]  /*1920*/  DFMA R2, R6, R2, R6 ;  /* 0x000000020602722b */ /* 0x000fd00000000006 */
[----:B------:R-:W-:-:S08]  /*1930*/  DMUL R6, R26, R2 ;  /* 0x000000021a067228 */ /* 0x000fd00000000000 */
[----:B------:R-:W-:-:S08]  /*1940*/  DFMA R8, -R4, R6, R26 ;  /* 0x000000060408722b */ /* 0x000fd0000000011a */
[----:B------:R-:W-:-:S10]  /*1950*/  DFMA R2, R2, R8, R6 ;  /* 0x000000080202722b */ /* 0x000fd40000000006 */
[----:B------:R-:W-:-:S05]  /*1960*/  FFMA R6, RZ, R5, R3 ;  /* 0x00000005ff067223 */ /* 0x000fca0000000003 */
[----:B------:R-:W-:-:S13]  /*1970*/  FSETP.GT.AND P0, PT, |R6|, 1.469367938527859385e-39, PT ;  /* 0x001000000600780b */ /* 0x000fda0003f04200 */
[----:B------:R-:W-:Y:S05]  /*1980*/  @P0 BRA P1, `(.L_x_37) ;  /* 0x0000000000140947 */ /* 0x000fea0000800000 */
[----:B------:R-:W-:Y:S01]  /*1990*/  IMAD.MOV.U32 R12, RZ, RZ, R26 ;  /* 0x000000ffff0c7224 */ /* 0x000fe200078e001a */
[----:B------:R-:W-:Y:S01]  /*19a0*/  MOV R2, R4 ;  /* 0x0000000400027202 */ /* 0x000fe20000000f00 */
[----:B------:R-:W-:Y:S01]  /*19b0*/  IMAD.MOV.U32 R13, RZ, RZ, R27 ;  /* 0x000000ffff0d7224 */ /* 0x000fe200078e001b */
[----:B------:R-:W-:-:S07]  /*19c0*/  MOV R10, 0x19e0 ;  /* 0x000019e0000a7802 */ /* 0x000fce0000000f00 */
[----:B------:R-:W-:Y:S05]  /*19d0*/  CALL.REL.NOINC `($__internal_0_$__cuda_sm20_div_rn_f64_full) ;  /* 0x00000004006c7944 */ /* 0x000fea0003c00000 */
.L_x_37:
[----:B------:R-:W-:Y:S05]  /*19e0*/  BSYNC.RECONVERGENT B3 ;  /* 0x0000000000037941 */ /* 0x000fea0003800200 */
.L_x_36:
[----:B------:R-:W-:Y:S05]  /*19f0*/  BRA `(.L_x_38) ;  /* 0x0000000000547947 */ /* 0x000fea0003800000 */
.L_x_35:
[----:B------:R-:W0:Y:S01]  /*1a00*/  MUFU.RCP64H R3, R15 ;  /* 0x0000000f00037308 */ /* 0x000e220000001800 */
[----:B------:R-:W-:Y:S01]  /*1a10*/  IMAD.MOV.U32 R2, RZ, RZ, 0x1 ;  /* 0x00000001ff027424 */ /* 0x000fe200078e00ff */
[----:B------:R-:W-:Y:S01]  /*1a20*/  DADD R12, -RZ, -R4 ;  /* 0x00000000ff0c7229 */ /* 0x000fe20000000904 */
[----:B------:R-:W-:Y:S09]  /*1a30*/  BSSY.RECONVERGENT B3, `(.L_x_38) ;  /* 0x0000011000037945 */ /* 0x000ff20003800200 */
[----:B------:R-:W-:Y:S01]  /*1a40*/  FSETP.GEU.AND P1, PT, |R13|, 6.5827683646048100446e-37, PT ;  /* 0x036000000d00780b */ /* 0x000fe20003f2e200 */
[----:B0-----:R-:W-:-:S08]  /*1a50*/  DFMA R6, -R14, R2, 1 ;  /* 0x3ff000000e06742b */ /* 0x001fd00000000102 */
[----:B------:R-:W-:-:S08]  /*1a60*/  DFMA R6, R6, R6, R6 ;  /* 0x000000060606722b */ /* 0x000fd00000000006 */
[----:B------:R-:W-:-:S08]  /*1a70*/  DFMA R6, R2, R6, R2 ;  /* 0x000000060206722b */ /* 0x000fd00000000002 */
[----:B------:R-:W-:-:S08]  /*1a80*/  DFMA R2, -R14, R6, 1 ;  /* 0x3ff000000e02742b */ /* 0x000fd00000000106 */
[----:B------:R-:W-:-:S08]  /*1a90*/  DFMA R2, R6, R2, R6 ;  /* 0x000000020602722b */ /* 0x000fd00000000006 */
[----:B------:R-:W-:-:S08]  /*1aa0*/  DMUL R6, R4, -R2 ;  /* 0x8000000204067228 */ /* 0x000fd00000000000 */
[----:B------:R-:W-:-:S08]  /*1ab0*/  DFMA R8, -R14, R6, -R4 ;  /* 0x000000060e08722b */ /* 0x000fd00000000904 */
        /* <DEDUP_REMOVED lines=8> */
.L_x_39:
[----:B------:R-:W-:Y:S05]  /*1b40*/  BSYNC.RECONVERGENT B3 ;  /* 0x0000000000037941 */ /* 0x000fea0003800200 */
.L_x_38:
[----:B------:R-:W-:Y:S05]  /*1b50*/  BSYNC.RECONVERGENT B2 ;  /* 0x0000000000027941 */ /* 0x000fea0003800200 */
.L_x_34:
[----:B------:R-:W-:Y:S01]  /*1b60*/  DSETP.GT.AND P0, PT, R2, 1, PT ;  /* 0x3ff000000200742a */ /* 0x000fe20003f04000 */
[----:B------:R-:W-:Y:S05]  /*1b70*/  BSSY.RECONVERGENT B0, `(.L_x_40) ;  /* 0x0000018000007945 */ /* 0x000fea0003800200 */
[----:B------:R-:W-:Y:S01]  /*1b80*/  FSEL R11, R3, 1.875, !P0 ;  /* 0x3ff00000030b7808 */ /* 0x000fe20004000000 */
[----:B------:R-:W-:Y:S01]  /*1b90*/  IMAD.MOV.U32 R3, RZ, RZ, 0x3fd80000 ;  /* 0x3fd80000ff037424 */ /* 0x000fe200078e00ff */
[----:B------:R-:W-:Y:S02]  /*1ba0*/  FSEL R10, R2, RZ, !P0 ;  /* 0x000000ff020a7208 */ /* 0x000fe40004000000 */
[----:B------:R-:W0:Y:S01]  /*1bb0*/  MUFU.RSQ64H R31, R11 ;  /* 0x0000000b001f7308 */ /* 0x000e220000001c00 */
[----:B------:R-:W-:Y:S01]  /*1bc0*/  VIADD R30, R11, 0xfcb00000 ;  /* 0xfcb000000b1e7836 */ /* 0x000fe20000000000 */
[----:B------:R-:W-:-:S04]  /*1bd0*/  MOV R2, 0x0 ;  /* 0x0000000000027802 */ /* 0x000fc80000000f00 */
[----:B------:R-:W-:Y:S01]  /*1be0*/  ISETP.GE.U32.AND P0, PT, R30, 0x7ca00000, PT ;  /* 0x7ca000001e00780c */ /* 0x000fe20003f06070 */
[----:B0-----:R-:W-:-:S08]  /*1bf0*/  DMUL R4, R30, R30 ;  /* 0x0000001e1e047228 */ /* 0x001fd00000000000 */
[----:B------:R-:W-:-:S08]  /*1c00*/  DFMA R4, -R4, R10, 1 ;  /* 0x3ff000000404742b */ /* 0x000fd0000000010a */
        /* <DEDUP_REMOVED lines=10> */
[----:B------:R-:W-:Y:S01]  /*1cb0*/  MOV R2, R12 ;  /* 0x0000000c00027202 */ /* 0x000fe20000000f00 */
[----:B------:R-:W-:Y:S01]  /*1cc0*/  IMAD.MOV.U32 R3, RZ, RZ, R13 ;  /* 0x000000ffff037224 */ /* 0x000fe200078e000d */
[----:B------:R-:W-:-:S07]  /*1cd0*/  MOV R4, 0x1cf0 ;  /* 0x00001cf000047802 */ /* 0x000fce0000000f00 */
[----:B------:R-:W-:Y:S05]  /*1ce0*/  CALL.REL.NOINC `($__internal_1_$__cuda_sm20_dsqrt_rn_f64_mediumpath_v1) ;  /* 0x0000000800207944 */ /* 0x000fea0003c00000 */
.L_x_41:
[----:B------:R-:W-:Y:S05]  /*1cf0*/  BSYNC.RECONVERGENT B0 ;  /* 0x0000000000007941 */ /* 0x000fea0003800200 */
.L_x_40:
[--C-:B------:R-:W-:Y:S02]  /*1d00*/  DADD R2, -RZ, |R24|.reuse ;  /* 0x00000000ff027229 */ /* 0x100fe40000000518 */
[----:B------:R-:W-:Y:S02]  /*1d10*/  DSETP.GEU.AND P0, PT, R6, |R24|, PT ;  /* 0x400000180600722a */ /* 0x000fe40003f0e000 */
[----:B------:R-:W-:-:S06]  /*1d20*/  DADD R22, -R24, R22 ;  /* 0x0000000018167229 */ /* 0x000fcc0000000116 */
[----:B------:R-:W-:Y:S02]  /*1d30*/  FSEL R2, R2, R6, !P0 ;  /* 0x0000000602027208 */ /* 0x000fe40004000000 */
[----:B------:R-:W-:-:S06]  /*1d40*/  FSEL R3, R3, R7, !P0 ;  /* 0x0000000703037208 */ /* 0x000fcc0004000000 */
[----:B------:R-:W-:-:S14]  /*1d50*/  DSETP.GT.AND P0, PT, R2, RZ, PT ;  /* 0x000000ff0200722a */ /* 0x000fdc0003f04000 */
[----:B------:R-:W-:Y:S05]  /*1d60*/  @!P0 BRA `(.L_x_23) ;  /* 0x0000000000588947 */ /* 0x000fea0003800000 */
[----:B------:R-:W0:Y:S01]  /*1d70*/  MUFU.RCP64H R5, R3 ;  /* 0x0000000300057308 */ /* 0x000e220000001800 */
[----:B------:R-:W-:Y:S01]  /*1d80*/  IMAD.MOV.U32 R4, RZ, RZ, 0x1 ;  /* 0x00000001ff047424 */ /* 0x000fe200078e00ff */
[----:B------:R-:W-:Y:S01]  /*1d90*/  DMUL R12, |R28|, R22 ;  /* 0x000000161c0c7228 */ /* 0x000fe20000000200 */
[----:B------:R-:W-:Y:S09]  /*1da0*/  BSSY.RECONVERGENT B2, `(.L_x_23) ;  /* 0x0000012000027945 */ /* 0x000ff20003800200 */
[----:B------:R-:W-:Y:S01]  /*1db0*/  FSETP.GEU.AND P1, PT, |R13|, 6.5827683646048100446e-37, PT ;  /* 0x036000000d00780b */ /* 0x000fe20003f2e200 */
        /* <DEDUP_REMOVED lines=12> */
[----:B------:R-:W-:-:S07]  /*1e80*/  MOV R10, 0x1ea0 ;  /* 0x00001ea0000a7802 */ /* 0x000fce0000000f00 */
[----:B------:R-:W-:Y:S05]  /*1e90*/  CALL.REL.NOINC `($__internal_0_$__cuda_sm20_div_rn_f64_full) ;  /* 0x00000000003c7944 */ /* 0x000fea0003c00000 */
[----:B------:R-:W-:Y:S01]  /*1ea0*/  IMAD.MOV.U32 R18, RZ, RZ, R2 ;  /* 0x000000ffff127224 */ /* 0x000fe200078e0002 */
[----:B------:R-:W-:-:S07]  /*1eb0*/  MOV R19, R3 ;  /* 0x0000000300137202 */ /* 0x000fce0000000f00 */
.L_x_42:
[----:B------:R-:W-:Y:S05]  /*1ec0*/  BSYNC.RECONVERGENT B2 ;  /* 0x0000000000027941 */ /* 0x000fea0003800200 */
.L_x_23:
[----:B------:R-:W-:Y:S05]  /*1ed0*/  BSYNC.RECONVERGENT B1 ;  /* 0x0000000000017941 */ /* 0x000fea0003800200 */
.L_x_22:
[----:B------:R-:W0:Y:S01]  /*1ee0*/  LDC.64 R2, c[0x0][0x3e0] ;  /* 0x0000f800ff027b82 */ /* 0x000e220000000a00 */
[----:B------:R-:W1:Y:S01]  /*1ef0*/  LDCU.64 UR6, c[0x0][0x3e8] ;  /* 0x00007d00ff0677ac */ /* 0x000e620008000a00 */
[----:B-----5:R-:W-:Y:S01]  /*1f00*/  IMAD.MOV.U32 R6, RZ, RZ, 0x1 ;  /* 0x00000001ff067424 */ /* 0x020fe200078e00ff */
[----:B------:R-:W-:Y:S01]  /*1f10*/  DADD R18, R18, R20 ;  /* 0x0000000012127229 */ /* 0x000fe20000000014 */
[----:B-1----:R-:W-:-:S04]  /*1f20*/  IADD3 R4, P0, PT, R0, UR6, RZ ;  /* 0x0000000600047c10 */ /* 0x002fc8000ff1e0ff */
[C---:B------:R-:W-:Y:S01]  /*1f30*/  LEA.HI.X.SX32 R5, R0.reuse, UR7, 0x1, P0 ;  /* 0x0000000700057c11 */ /* 0x040fe200080f0eff */
[----:B0-----:R-:W-:Y:S01]  /*1f40*/  IMAD.WIDE R2, R0, 0x8, R2 ;  /* 0x0000000800027825 */ /* 0x001fe200078e0202 */
[----:B------:R-:W-:-:S04]  /*1f50*/  PRMT R0, R6, 0x7610, R0 ;  /* 0x0000761006007816 */ /* 0x000fc80000000000 */
[----:B------:R-:W-:Y:S04]  /*1f60*/  STG.E.64 desc[UR4][R2.64], R18 ;  /* 0x0000001202007986 */ /* 0x000fe8000c101b04 */
[----:B------:R-:W-:Y:S01]  /*1f70*/  STG.E.U8 desc[UR4][R4.64], R0 ;  /* 0x0000000004007986 */ /* 0x000fe2000c101104 */
[----:B------:R-:W-:Y:S05]  /*1f80*/  EXIT ;  /* 0x000000000000794d */ /* 0x000fea0003800000 */
        .weak           $__internal_0_$__cuda_sm20_div_rn_f64_full
        .type           $__internal_0_$__cuda_sm20_div_rn_f64_full,@function
        .size           $__internal_0_$__cuda_sm20_div_rn_f64_full,($__internal_1_$__cuda_sm20_dsqrt_rn_f64_mediumpath_v1 - $__internal_0_$__cuda_sm20_div_rn_f64_full)
$__internal_0_$__cuda_sm20_div_rn_f64_full:
[C---:B------:R-:W-:Y:S01]  /*1f90*/  FSETP.GEU.AND P0, PT, |R5|.reuse, 1.469367938527859385e-39, PT ;  /* 0x001000000500780b */ /* 0x040fe20003f0e200 */
[----:B------:R-:W-:Y:S01]  /*1fa0*/  IMAD.MOV.U32 R4, RZ, RZ, R2 ;  /* 0x000000ffff047224 */ /* 0x000fe200078e0002 */
[----:B------:R-:W-:Y:S01]  /*1fb0*/  LOP3.LUT R3, R5, 0x800fffff, RZ, 0xc0, !PT ;  /* 0x800fffff05037812 */ /* 0x000fe200078ec0ff */
[----:B------:R-:W-:Y:S01]  /*1fc0*/  IMAD.MOV.U32 R7, RZ, RZ, R13 ;  /* 0x000000ffff077224 */ /* 0x000fe200078e000d */
[----:B------:R-:W-:Y:S01]  /*1fd0*/  MOV R14, 0x1 ;  /* 0x00000001000e7802 */ /* 0x000fe20000000f00 */
[----:B------:R-:W-:Y:S01]  /*1fe0*/  IMAD.MOV.U32 R6, RZ, RZ, R12 ;  /* 0x000000ffff067224 */ /* 0x000fe200078e000c */
[----:B------:R-:W-:Y:S01]  /*1ff0*/  LOP3.LUT R3, R3, 0x3ff00000, RZ, 0xfc, !PT ;  /* 0x3ff0000003037812 */ /* 0x000fe200078efcff */
[----:B------:R-:W-:Y:S01]  /*2000*/  BSSY.RECONVERGENT B0, `(.L_x_43) ;  /* 0x0000052000007945 */ /* 0x000fe20003800200 */
[C---:B------:R-:W-:Y:S02]  /*2010*/  FSETP.GEU.AND P2, PT, |R7|.reuse, 1.469367938527859385e-39, PT ;  /* 0x001000000700780b */ /* 0x040fe40003f4e200 */
[----:B------:R-:W-:-:S02]  /*2020*/  LOP3.LUT R11, R7, 0x7ff00000, RZ, 0xc0, !PT ;  /* 0x7ff00000070b7812 */ /* 0x000fc400078ec0ff */
[----:B------:R-:W-:Y:S01]  /*2030*/  LOP3.LUT R34, R5, 0x7ff00000, RZ, 0xc0, !PT ;  /* 0x7ff0000005227812 */ /* 0x000fe200078ec0ff */
[----:B------:R-:W-:-:S03]  /*2040*/  @!P0 DMUL R2, R4, 8.98846567431157953865e+307 ;  /* 0x7fe0000004028828 */ /* 0x000fc60000000000 */
[----:B------:R-:W-:-:S03]  /*2050*/  ISETP.GE.U32.AND P1, PT, R11, R34, PT ;  /* 0x000000220b00720c */ /* 0x000fc60003f26070 */
[----:B------:R-:W0:Y:S02]  /*2060*/  MUFU.RCP64H R15, R3 ;  /* 0x00000003000f7308 */ /* 0x000e240000001800 */
[----:B------:R-:W-:Y:S01]  /*2070*/  @!P2 LOP3.LUT R12, R5, 0x7ff00000, RZ, 0xc0, !PT ;  /* 0x7ff00000050ca812 */ /* 0x000fe200078ec0ff */
[----:B------:R-:W-:Y:S01]  /*2080*/  @!P2 IMAD.MOV.U32 R32, RZ, RZ, RZ ;  /* 0x000000ffff20a224 */ /* 0x000fe200078e00ff */
[----:B------:R-:W-:Y:S02]  /*2090*/  @!P0 LOP3.LUT R34, R3, 0x7ff00000, RZ, 0xc0, !PT ;  /* 0x7ff0000003228812 */ /* 0x000fe400078ec0ff */
[----:B------:R-:W-:Y:S01]  /*20a0*/  @!P2 ISETP.GE.U32.AND P3, PT, R11, R12, PT ;  /* 0x0000000c0b00a20c */ /* 0x000fe20003f66070 */
[----:B------:R-:W-:Y:S02]  /*20b0*/  IMAD.MOV.U32 R12, RZ, RZ, 0x1ca00000 ;  /* 0x1ca00000ff0c7424 */ /* 0x000fe400078e00ff */
[----:B------:R-:W-:-:S03]  /*20c0*/  VIADD R36, R34, 0xffffffff ;  /* 0xffffffff22247836 */ /* 0x000fc60000000000 */
[----:B------:R-:W-:-:S04]  /*20d0*/  @!P2 SEL R13, R12, 0x63400000, !P3 ;  /* 0x634000000c0da807 */ /* 0x000fc80005800000 */
[----:B------:R-:W-:Y:S01]  /*20e0*/  @!P2 LOP3.LUT R13, R13, 0x80000000, R7, 0xf8, !PT ;  /* 0x800000000d0da812 */ /* 0x000fe200078ef807 */
[----:B0-----:R-:W-:-:S03]  /*20f0*/  DFMA R8, R14, -R2, 1 ;  /* 0x3ff000000e08742b */ /* 0x001fc60000000802 */
[----:B------:R-:W-:Y:S01]  /*2100*/  @!P2 LOP3.LUT R33, R13, 0x100000, RZ, 0xfc, !PT ;  /* 0x001000000d21a812 */ /* 0x000fe200078efcff */
[----:B------:R-:W-:-:S04]  /*2110*/  IMAD.MOV.U32 R13, RZ, RZ, R11 ;  /* 0x000000ffff0d7224 */ /* 0x000fc800078e000b */
[----:B------:R-:W-:-:S08]  /*2120*/  DFMA R8, R8, R8, R8 ;  /* 0x000000080808722b */ /* 0x000fd00000000008 */
[----:B------:R-:W-:Y:S01]  /*2130*/  DFMA R14, R14, R8, R14 ;  /* 0x000000080e0e722b */ /* 0x000fe2000000000e */
[----:B------:R-:W-:Y:S01]  /*2140*/  SEL R9, R12, 0x63400000, !P1 ;  /* 0x634000000c097807 */ /* 0x000fe20004800000 */
[----:B------:R-:W-:-:S03]  /*2150*/  IMAD.MOV.U32 R8, RZ, RZ, R6 ;  /* 0x000000ffff087224 */ /* 0x000fc600078e0006 */
[----:B------:R-:W-:-:S03]  /*2160*/  LOP3.LUT R9, R9, 0x800fffff, R7, 0xf8, !PT ;  /* 0x800fffff09097812 */ /* 0x000fc600078ef807 */
[----:B------:R-:W-:-:S03]  /*2170*/  DFMA R30, R14, -R2, 1 ;  /* 0x3ff000000e1e742b */ /* 0x000fc60000000802 */
[----:B------:R-:W-:-:S05]  /*2180*/  @!P2 DFMA R8, R8, 2, -R32 ;  /* 0x400000000808a82b */ /* 0x000fca0000000820 */
[----:B------:R-:W-:-:S05]  /*2190*/  DFMA R30, R14, R30, R14 ;  /* 0x0000001e0e1e722b */ /* 0x000fca000000000e */
[----:B------:R-:W-:-:S03]  /*21a0*/  @!P2 LOP3.LUT R13, R9, 0x7ff00000, RZ, 0xc0, !PT ;  /* 0x7ff00000090da812 */ /* 0x000fc600078ec0ff */
[----:B------:R-:W-:Y:S01]  /*21b0*/  DMUL R14, R30, R8 ;  /* 0x000000081e0e7228 */ /* 0x000fe20000000000 */
[----:B------:R-:W-:-:S04]  /*21c0*/  IADD3 R35, PT, PT, R13, -0x1, RZ ;  /* 0xffffffff0d237810 */ /* 0x000fc80007ffe0ff */
[----:B------:R-:W-:-:S03]  /*21d0*/  ISETP.GT.U32.AND P0, PT, R35, 0x7feffffe, PT ;  /* 0x7feffffe2300780c */ /* 0x000fc60003f04070 */
[----:B------:R-:W-:Y:S01]  /*21e0*/  DFMA R32, R14, -R2, R8 ;  /* 0x800000020e20722b */ /* 0x000fe20000000008 */
[----:B------:R-:W-:-:S07]  /*21f0*/  ISETP.GT.U32.OR P0, PT, R36, 0x7feffffe, P0 ;  /* 0x7feffffe2400780c */ /* 0x000fce0000704470 */
[----:B------:R-:W-:-:S06]  /*2200*/  DFMA R32, R30, R32, R14 ;  /* 0x000000201e20722b */ /* 0x000fcc000000000e */
[----:B------:R-:W-:Y:S05]  /*2210*/  @P0 BRA `(.L_x_44) ;  /* 0x00000000006c0947 */ /* 0x000fea0003800000 */
[----:B------:R-:W-:-:S04]  /*2220*/  LOP3.LUT R14, R5, 0x7ff00000, RZ, 0xc0, !PT ;  /* 0x7ff00000050e7812 */ /* 0x000fc800078ec0ff */
[CC--:B------:R-:W-:Y:S02]  /*2230*/  VIADDMNMX R6, R11.reuse, -R14.reuse, 0xb9600000, !PT ;  /* 0xb96000000b067446 */ /* 0x0c0fe4000780090e */
[----:B------:R-:W-:Y:S02]  /*2240*/  ISETP.GE.U32.AND P0, PT, R11, R14, PT ;  /* 0x0000000e0b00720c */ /* 0x000fe40003f06070 */
[----:B------:R-:W-:Y:S02]  /*2250*/  VIMNMX R6, PT, PT, R6, 0x46a00000, PT ;  /* 0x46a0000006067848 */ /* 0x000fe40003fe0100 */
[----:B------:R-:W-:Y:S01]  /*2260*/  SEL R7, R12, 0x63400000, !P0 ;  /* 0x634000000c077807 */ /* 0x000fe20004000000 */
[----:B------:R-:W-:-:S04]  /*2270*/  IMAD.MOV.U32 R12, RZ, RZ, RZ ;  /* 0x000000ffff0c7224 */ /* 0x000fc800078e00ff */
[----:B------:R-:W-:-:S04]  /*2280*/  IMAD.IADD R6, R6, 0x1, -R7 ;  /* 0x0000000106067824 */ /* 0x000fc800078e0a07 */
[----:B------:R-:W-:-:S06]  /*2290*/  VIADD R13, R6, 0x7fe00000 ;  /* 0x7fe00000060d7836 */ /* 0x000fcc0000000000 */
[----:B------:R-:W-:-:S10]  /*22a0*/  DMUL R14, R32, R12 ;  /* 0x0000000c200e7228 */ /* 0x000fd40000000000 */
[----:B------:R-:W-:-:S13]  /*22b0*/  FSETP.GTU.AND P0, PT, |R15|, 1.469367938527859385e-39, PT ;  /* 0x001000000f00780b */ /* 0x000fda0003f0c200 */
[----:B------:R-:W-:Y:S05]  /*22c0*/  @P0 BRA `(.L_x_45) ;  /* 0x0000000000940947 */ /* 0x000fea0003800000 */
[----:B------:R-:W-:Y:S01]  /*22d0*/  DFMA R2, R32, -R2, R8 ;  /* 0x800000022002722b */ /* 0x000fe20000000008 */
[----:B------:R-:W-:-:S09]  /*22e0*/  MOV R12, RZ ;  /* 0x000000ff000c7202 */ /* 0x000fd20000000f00 */
[C---:B------:R-:W-:Y:S02]  /*22f0*/  FSETP.NEU.AND P0, PT, R3.reuse, RZ, PT ;  /* 0x000000ff0300720b */ /* 0x040fe40003f0d000 */
[----:B------:R-:W-:-:S04]  /*2300*/  LOP3.LUT R5, R3, 0x80000000, R5, 0x48, !PT ;  /* 0x8000000003057812 */ /* 0x000fc800078e4805 */
[----:B------:R-:W-:-:S07]  /*2310*/  LOP3.LUT R13, R5, R13, RZ, 0xfc, !PT ;  /* 0x0000000d050d7212 */ /* 0x000fce00078efcff */
[----:B------:R-:W-:Y:S05]  /*2320*/  @!P0 BRA `(.L_x_45) ;  /* 0x00000000007c8947 */ /* 0x000fea0003800000 */
[----:B------:R-:W-:Y:S01]  /*2330*/  IMAD.MOV R3, RZ, RZ, -R6 ;  /* 0x000000ffff037224 */ /* 0x000fe200078e0a06 */
[----:B------:R-:W-:Y:S01]  /*2340*/  DMUL.RP R12, R32, R12 ;  /* 0x0000000c200c7228 */ /* 0x000fe20000008000 */
[----:B------:R-:W-:-:S06]  /*2350*/  IMAD.MOV.U32 R2, RZ, RZ, RZ ;  /* 0x000000ffff027224 */ /* 0x000fcc00078e00ff */
[----:B------:R-:W-:-:S03]  /*2360*/  DFMA R2, R14, -R2, R32 ;  /* 0x800000020e02722b */ /* 0x000fc60000000020 */
[----:B------:R-:W-:-:S03]  /*2370*/  LOP3.LUT R5, R13, R5, RZ, 0x3c, !PT ;  /* 0x000000050d057212 */ /* 0x000fc600078e3cff */
[----:B------:R-:W-:-:S04]  /*2380*/  IADD3 R2, PT, PT, -R6, -0x43300000, RZ ;  /* 0xbcd0000006027810 */ /* 0x000fc80007ffe1ff */
[----:B------:R-:W-:-:S04]  /*2390*/  FSETP.NEU.AND P0, PT, |R3|, R2, PT ;  /* 0x000000020300720b */ /* 0x000fc80003f0d200 */
[----:B------:R-:W-:Y:S02]  /*23a0*/  FSEL R14, R12, R14, !P0 ;  /* 0x0000000e0c0e7208 */ /* 0x000fe40004000000 */
[----:B------:R-:W-:Y:S01]  /*23b0*/  FSEL R15, R5, R15, !P0 ;  /* 0x0000000f050f7208 */ /* 0x000fe20004000000 */
[----:B------:R-:W-:Y:S06]  /*23c0*/  BRA `(.L_x_45) ;  /* 0x0000000000547947 */ /* 0x000fec0003800000 */
.L_x_44:
[----:B------:R-:W-:-:S14]  /*23d0*/  DSETP.NAN.AND P0, PT, R6, R6, PT ;  /* 0x000000060600722a */ /* 0x000fdc0003f08000 */
[----:B------:R-:W-:Y:S05]  /*23e0*/  @P0 BRA `(.L_x_46) ;  /* 0x0000000000440947 */ /* 0x000fea0003800000 */
[----:B------:R-:W-:-:S14]  /*23f0*/  DSETP.NAN.AND P0, PT, R4, R4, PT ;  /* 0x000000040400722a */ /* 0x000fdc0003f08000 */
[----:B------:R-:W-:Y:S05]  /*2400*/  @P0 BRA `(.L_x_47) ;  /* 0x0000000000300947 */ /* 0x000fea0003800000 */
[----:B------:R-:W-:Y:S01]  /*2410*/  ISETP.NE.AND P0, PT, R13, R34, PT ;  /* 0x000000220d00720c */ /* 0x000fe20003f05270 */
[----:B------:R-:W-:Y:S02]  /*2420*/  IMAD.MOV.U32 R14, RZ, RZ, 0x0 ;  /* 0x00000000ff0e7424 */ /* 0x000fe400078e00ff */
[----:B------:R-:W-:-:S10]  /*2430*/  IMAD.MOV.U32 R15, RZ, RZ, -0x80000 ;  /* 0xfff80000ff0f7424 */ /* 0x000fd400078e00ff */
[----:B------:R-:W-:Y:S05]  /*2440*/  @!P0 BRA `(.L_x_45) ;  /* 0x0000000000348947 */ /* 0x000fea0003800000 */
[----:B------:R-:W-:Y:S02]  /*2450*/  ISETP.NE.AND P0, PT, R13, 0x7ff00000, PT ;  /* 0x7ff000000d00780c */ /* 0x000fe40003f05270 */
[----:B------:R-:W-:Y:S02]  /*2460*/  LOP3.LUT R15, R7, 0x80000000, R5, 0x48, !PT ;  /* 0x80000000070f7812 */ /* 0x000fe400078e4805 */
[----:B------:R-:W-:-:S13]  /*2470*/  ISETP.EQ.OR P0, PT, R34, RZ, !P0 ;  /* 0x000000ff2200720c */ /* 0x000fda0004702670 */
[----:B------:R-:W-:Y:S02]  /*2480*/  @P0 LOP3.LUT R2, R15, 0x7ff00000, RZ, 0xfc, !PT ;  /* 0x7ff000000f020812 */ /* 0x000fe400078efcff */
[----:B------:R-:W-:Y:S01]  /*2490*/  @!P0 MOV R14, RZ ;  /* 0x000000ff000e8202 */ /* 0x000fe20000000f00 */
[----:B------:R-:W-:Y:S02]  /*24a0*/  @P0 IMAD.MOV.U32 R14, RZ, RZ, RZ ;  /* 0x000000ffff0e0224 */ /* 0x000fe400078e00ff */
[----:B------:R-:W-:Y:S01]  /*24b0*/  @P0 IMAD.MOV.U32 R15, RZ, RZ, R2 ;  /* 0x000000ffff0f0224 */ /* 0x000fe200078e0002 */
[----:B------:R-:W-:Y:S06]  /*24c0*/  BRA `(.L_x_45) ;  /* 0x0000000000147947 */ /* 0x000fec0003800000 */
.L_x_47:
[----:B------:R-:W-:Y:S01]  /*24d0*/  LOP3.LUT R15, R5, 0x80000, RZ, 0xfc, !PT ;  /* 0x00080000050f7812 */ /* 0x000fe200078efcff */
[----:B------:R-:W-:Y:S01]  /*24e0*/  IMAD.MOV.U32 R14, RZ, RZ, R4 ;  /* 0x000000ffff0e7224 */ /* 0x000fe200078e0004 */
[----:B------:R-:W-:Y:S06]  /*24f0*/  BRA `(.L_x_45) ;  /* 0x0000000000087947 */ /* 0x000fec0003800000 */
.L_x_46:
[----:B------:R-:W-:Y:S01]  /*2500*/  LOP3.LUT R15, R7, 0x80000, RZ, 0xfc, !PT ;  /* 0x00080000070f7812 */ /* 0x000fe200078efcff */
[----:B------:R-:W-:-:S07]  /*2510*/  IMAD.MOV.U32 R14, RZ, RZ, R6 ;  /* 0x000000ffff0e7224 */ /* 0x000fce00078e0006 */
.L_x_45:
[----:B------:R-:W-:Y:S05]  /*2520*/  BSYNC.RECONVERGENT B0 ;  /* 0x0000000000007941 */ /* 0x000fea0003800200 */
.L_x_43:
[----:B------:R-:W-:Y:S01]  /*2530*/  IMAD.MOV.U32 R11, RZ, RZ, 0x0 ;  /* 0x00000000ff0b7424 */ /* 0x000fe200078e00ff */
[----:B------:R-:W-:Y:S01]  /*2540*/  MOV R2, R14 ;  /* 0x0000000e00027202 */ /* 0x000fe20000000f00 */
[----:B------:R-:W-:Y:S02]  /*2550*/  IMAD.MOV.U32 R3, RZ, RZ, R15 ;  /* 0x000000ffff037224 */ /* 0x000fe400078e000f */
[----:B------:R-:W-:Y:S05]  /*2560*/  RET.REL.NODEC R10 `(_Z22mino_time_batch_kernelPKdS0_S0_S0_S0_S0_S0_PKiS2_S2_S2_S2_PdPci) ;  /* 0xffffffd80aa47950 */ /* 0x000fea0003c3ffff */
        .weak           $__internal_1_$__cuda_sm20_dsqrt_rn_f64_mediumpath_v1
        .type           $__internal_1_$__cuda_sm20_dsqrt_rn_f64_mediumpath_v1,@function
        .size           $__internal_1_$__cuda_sm20_dsqrt_rn_f64_mediumpath_v1,($_Z22mino_time_batch_kernelPKdS0_S0_S0_S0_S0_S0_PKiS2_S2_S2_S2_PdPci$__internal_accurate_pow - $__internal_1_$__cuda_sm20_dsqrt_rn_f64_mediumpath_v1)
$__internal_1_$__cuda_sm20_dsqrt_rn_f64_mediumpath_v1:
[----:B------:R-:W-:Y:S01]  /*2570*/  ISETP.GE.U32.AND P0, PT, R30, -0x3400000, PT ;  /* 0xfcc000001e00780c */ /* 0x000fe20003f06070 */
[----:B------:R-:W-:Y:S01]  /*2580*/  BSSY.RECONVERGENT B3, `(.L_x_48) ;  /* 0x0000024000037945 */ /* 0x000fe20003800200 */
[----:B------:R-:W-:-:S11]  /*2590*/  IMAD.MOV.U32 R7, RZ, RZ, R5 ;  /* 0x000000ffff077224 */ /* 0x000fd600078e0005 */
[----:B------:R-:W-:Y:S05]  /*25a0*/  @!P0 BRA `(.L_x_49) ;  /* 0x0000000000208947 */ /* 0x000fea0003800000 */
[----:B------:R-:W-:-:S10]  /*25b0*/  DFMA.RM R6, R8, R6, R2 ;  /* 0x000000060806722b */ /* 0x000fd40000004002 */
[----:B------:R-:W-:-:S05]  /*25c0*/  IADD3 R2, P0, PT, R6, 0x1, RZ ;  /* 0x0000000106027810 */ /* 0x000fca0007f1e0ff */
[----:B------:R-:W-:-:S06]  /*25d0*/  IMAD.X R3, RZ, RZ, R7, P0 ;  /* 0x000000ffff037224 */ /* 0x000fcc00000e0607 */
[----:B------:R-:W-:-:S08]  /*25e0*/  DFMA.RP R10, -R6, R2, R10 ;  /* 0x00000002060a722b */ /* 0x000fd0000000810a */
[----:B------:R-:W-:-:S06]  /*25f0*/  DSETP.GT.AND P0, PT, R10, RZ, PT ;  /* 0x000000ff0a00722a */ /* 0x000fcc0003f04000 */
[----:B------:R-:W-:Y:S02]  /*2600*/  FSEL R2, R2, R6, P0 ;  /* 0x0000000602027208 */ /* 0x000fe40000000000 */
[----:B------:R-:W-:Y:S01]  /*2610*/  FSEL R3, R3, R7, P0 ;  /* 0x0000000703037208 */ /* 0x000fe20000000000 */
[----:B------:R-:W-:Y:S06]  /*2620*/  BRA `(.L_x_50) ;  /* 0x0000000000647947 */ /* 0x000fec0003800000 */
.L_x_49:
[----:B------:R-:W-:-:S14]  /*2630*/  DSETP.NE.AND P0, PT, R10, RZ, PT ;  /* 0x000000ff0a00722a */ /* 0x000fdc0003f05000 */
[----:B------:R-:W-:Y:S05]  /*2640*/  @!P0 BRA `(.L_x_51) ;  /* 0x0000000000588947 */ /* 0x000fea0003800000 */
[----:B------:R-:W-:-:S13]  /*2650*/  ISETP.GE.AND P0, PT, R11, RZ, PT ;  /* 0x000000ff0b00720c */ /* 0x000fda0003f06270 */
[----:B------:R-:W-:Y:S01]  /*2660*/  @!P0 MOV R2, 0x0 ;  /* 0x0000000000028802 */ /* 0x000fe20000000f00 */
[----:B------:R-:W-:Y:S01]  /*2670*/  @!P0 IMAD.MOV.U32 R3, RZ, RZ, -0x80000 ;  /* 0xfff80000ff038424 */ /* 0x000fe200078e00ff */
[----:B------:R-:W-:Y:S06]  /*2680*/  @!P0 BRA `(.L_x_50) ;  /* 0x00000000004c8947 */ /* 0x000fec0003800000 */
[----:B------:R-:W-:-:S13]  /*2690*/  ISETP.GT.AND P0, PT, R11, 0x7fefffff, PT ;  /* 0x7fefffff0b00780c */ /* 0x000fda0003f04270 */
[----:B------:R-:W-:Y:S05]  /*26a0*/  @P0 BRA `(.L_x_51) ;  /* 0x0000000000400947 */ /* 0x000fea0003800000 */
[----:B------:R-:W-:Y:S01]  /*26b0*/  DMUL R10, R10, 8.11296384146066816958e+31 ;  /* 0x469000000a0a7828 */ /* 0x000fe20000000000 */
[----:B------:R-:W-:Y:S02]  /*26c0*/  IMAD.MOV.U32 R8, RZ, RZ, RZ ;  /* 0x000000ffff087224 */ /* 0x000fe400078e00ff */
[----:B------:R-:W-:Y:S02]  /*26d0*/  IMAD.MOV.U32 R6, RZ, RZ, 0x0 ;  /* 0x00000000ff067424 */ /* 0x000fe400078e00ff */
[----:B------:R-:W-:Y:S01]  /*26e0*/  IMAD.MOV.U32 R7, RZ, RZ, 0x3fd80000 ;  /* 0x3fd80000ff077424 */ /* 0x000fe200078e00ff */
[----:B------:R-:W0:Y:S02]  /*26f0*/  MUFU.RSQ64H R9, R11 ;  /* 0x0000000b00097308 */ /* 0x000e240000001c00 */
[----:B0-----:R-:W-:-:S08]  /*2700*/  DMUL R2, R8, R8 ;  /* 0x0000000808027228 */ /* 0x001fd00000000000 */
[----:B------:R-:W-:-:S08]  /*2710*/  DFMA R2, R10, -R2, 1 ;  /* 0x3ff000000a02742b */ /* 0x000fd00000000802 */
[----:B------:R-:W-:Y:S02]  /*2720*/  DFMA R6, R2, R6, 0.5 ;  /* 0x3fe000000206742b */ /* 0x000fe40000000006 */
[----:B------:R-:W-:-:S08]  /*2730*/  DMUL R2, R8, R2 ;  /* 0x0000000208027228 */ /* 0x000fd00000000000 */
[----:B------:R-:W-:-:S08]  /*2740*/  DFMA R6, R6, R2, R8 ;  /* 0x000000020606722b */ /* 0x000fd00000000008 */
[----:B------:R-:W-:Y:S02]  /*2750*/  DMUL R2, R10, R6 ;  /* 0x000000060a027228 */ /* 0x000fe40000000000 */
[----:B------:R-:W-:-:S06]  /*2760*/  IADD3 R7, PT, PT, R7, -0x100000, RZ ;  /* 0xfff0000007077810 */ /* 0x000fcc0007ffe0ff */
[----:B------:R-:W-:-:S08]  /*2770*/  DFMA R8, R2, -R2, R10 ;  /* 0x800000020208722b */ /* 0x000fd0000000000a */
[----:B------:R-:W-:-:S10]  /*2780*/  DFMA R2, R6, R8, R2 ;  /* 0x000000080602722b */ /* 0x000fd40000000002 */
[----:B------:R-:W-:Y:S01]  /*2790*/  VIADD R3, R3, 0xfcb00000 ;  /* 0xfcb0000003037836 */ /* 0x000fe20000000000 */
[----:B------:R-:W-:Y:S06]  /*27a0*/  BRA `(.L_x_50) ;  /* 0x0000000000047947 */ /* 0x000fec0003800000 */
.L_x_51:
[----:B------:R-:W-:-:S11]  /*27b0*/  DADD R2, R10, R10 ;  /* 0x000000000a027229 */ /* 0x000fd6000000000a */
.L_x_50:
[----:B------:R-:W-:Y:S05]  /*27c0*/  BSYNC.RECONVERGENT B3 ;  /* 0x0000000000037941 */ /* 0x000fea0003800200 */
.L_x_48:
[----:B------:R-:W-:Y:S02]  /*27d0*/  IMAD.MOV.U32 R5, RZ, RZ, 0x0 ;  /* 0x00000000ff057424 */ /* 0x000fe400078e00ff */
[----:B------:R-:W-:Y:S02]  /*27e0*/  IMAD.MOV.U32 R6, RZ, RZ, R2 ;  /* 0x000000ffff067224 */ /* 0x000fe400078e0002 */
[----:B------:R-:W-:Y:S01]  /*27f0*/  IMAD.MOV.U32 R7, RZ, RZ, R3 ;  /* 0x000000ffff077224 */ /* 0x000fe200078e0003 */
[----:B------:R-:W-:Y:S06]  /*2800*/  RET.REL.NODEC R4 `(_Z22mino_time_batch_kernelPKdS0_S0_S0_S0_S0_S0_PKiS2_S2_S2_S2_PdPci) ;  /* 0xffffffd404fc7950 */ /* 0x000fec0003c3ffff */
        .type           $_Z22mino_time_batch_kernelPKdS0_S0_S0_S0_S0_S0_PKiS2_S2_S2_S2_PdPci$__internal_accurate_pow,@function
        .size           $_Z22mino_time_batch_kernelPKdS0_S0_S0_S0_S0_S0_PKiS2_S2_S2_S2_PdPci$__internal_accurate_pow,(.L_x_64 - $_Z22mino_time_batch_kernelPKdS0_S0_S0_S0_S0_S0_PKiS2_S2_S2_S2_PdPci$__internal_accurate_pow)
$_Z22mino_time_batch_kernelPKdS0_S0_S0_S0_S0_S0_PKiS2_S2_S2_S2_PdPci$__internal_accurate_pow:
[----:B------:R-:W-:Y:S01]  /*2810*/  DADD R10, -RZ, |R12| ;  /* 0x00000000ff0a7229 */ /* 0x000fe2000000050c */
[----:B------:R-:W-:Y:S01]  /*2820*/  IMAD.MOV.U32 R4, RZ, RZ, RZ ;  /* 0x000000ffff047224 */ /* 0x000fe200078e00ff */
[----:B------:R-:W-:Y:S01]  /*2830*/  UMOV UR6, 0x7d2cafe2 ;  /* 0x7d2cafe200067882 */ /* 0x000fe20000000000 */
[----:B------:R-:W-:Y:S01]  /*2840*/  UMOV UR7, 0x3eb0f5ff ;  /* 0x3eb0f5ff00077882 */ /* 0x000fe20000000000 */
[----:B------:R-:W-:Y:S01]  /*2850*/  UMOV UR8, 0x3b39803f ;  /* 0x3b39803f00087882 */ /* 0x000fe20000000000 */
[----:B------:R-:W-:-:S05]  /*2860*/  UMOV UR9, 0x3c7abc9e ;  /* 0x3c7abc9e00097882 */ /* 0x000fca0000000000 */
[----:B------:R-:W-:Y:S01]  /*2870*/  ISETP.GT.U32.AND P0, PT, R11, 0xfffff, PT ;  /* 0x000fffff0b00780c */ /* 0x000fe20003f04070 */
[----:B------:R-:W-:Y:S01]  /*2880*/  IMAD.MOV.U32 R6, RZ, RZ, R10 ;  /* 0x000000ffff067224 */ /* 0x000fe200078e000a */
[----:B------:R-:W-:Y:S02]  /*2890*/  MOV R2, R11 ;  /* 0x0000000b00027202 */ /* 0x000fe40000000f00 */
[----:B------:R-:W-:-:S09]  /*28a0*/  SHF.R.U32.HI R37, RZ, 0x14, R11 ;  /* 0x00000014ff257819 */ /* 0x000fd2000001160b */
[----:B------:R-:W-:-:S10]  /*28b0*/  @!P0 DMUL R30, R10, 1.80143985094819840000e+16 ;  /* 0x435000000a1e8828 */ /* 0x000fd40000000000 */
[----:B------:R-:W-:Y:S01]  /*28c0*/  @!P0 IMAD.MOV.U32 R2, RZ, RZ, R31 ;  /* 0x000000ffff028224 */ /* 0x000fe200078e001f */
[----:B------:R-:W-:Y:S01]  /*28d0*/  @!P0 LEA.HI R37, R31, 0xffffffca, RZ, 0xc ;  /* 0xffffffca1f258811 */ /* 0x000fe200078f60ff */
[----:B------:R-:W-:-:S03]  /*28e0*/  @!P0 IMAD.MOV.U32 R6, RZ, RZ, R30 ;  /* 0x000000ffff068224 */ /* 0x000fc600078e001e */
[----:B------:R-:W-:-:S04]  /*28f0*/  LOP3.LUT R2, R2, 0x800fffff, RZ, 0xc0, !PT ;  /* 0x800fffff02027812 */ /* 0x000fc800078ec0ff */
[----:B------:R-:W-:-:S04]  /*2900*/  LOP3.LUT R7, R2, 0x3ff00000, RZ, 0xfc, !PT ;  /* 0x3ff0000002077812 */ /* 0x000fc800078efcff */
[----:B------:R-:W-:-:S13]  /*2910*/  ISETP.GE.U32.AND P1, PT, R7, 0x3ff6a09f, PT ;  /* 0x3ff6a09f0700780c */ /* 0x000fda0003f26070 */
[----:B------:R-:W-:-:S05]  /*2920*/  @P1 VIADD R3, R7, 0xfff00000 ;  /* 0xfff0000007031836 */ /* 0x000fca0000000000 */
[----:B------:R-:W-:-:S06]  /*2930*/  @P1 MOV R7, R3 ;  /* 0x0000000300071202 */ /* 0x000fcc0000000f00 */
[C---:B------:R-:W-:Y:S02]  /*2940*/  DADD R8, R6.reuse, 1 ;  /* 0x3ff0000006087429 */ /* 0x040fe40000000000 */
[----:B------:R-:W-:-:S04]  /*2950*/  DADD R6, R6, -1 ;  /* 0xbff0000006067429 */ /* 0x000fc80000000000 */
[----:B------:R-:W0:Y:S02]  /*2960*/  MUFU.RCP64H R5, R9 ;  /* 0x0000000900057308 */ /* 0x000e240000001800 */
[----:B0-----:R-:W-:Y:S01]  /*2970*/  DFMA R2, -R8, R4, 1 ;  /* 0x3ff000000802742b */ /* 0x001fe20000000104 */
[----:B------:R-:W-:Y:S02]  /*2980*/  IMAD.MOV.U32 R8, RZ, RZ, 0x41ad3b5a ;  /* 0x41ad3b5aff087424 */ /* 0x000fe400078e00ff */
[----:B------:R-:W-:-:S05]  /*2990*/  IMAD.MOV.U32 R9, RZ, RZ, 0x3ed0f5d2 ;  /* 0x3ed0f5d2ff097424 */ /* 0x000fca00078e00ff */
[----:B------:R-:W-:-:S08]  /*29a0*/  DFMA R2, R2, R2, R2 ;  /* 0x000000020202722b */ /* 0x000fd00000000002 */
[----:B------:R-:W-:-:S08]  /*29b0*/  DFMA R4, R4, R2, R4 ;  /* 0x000000020404722b */ /* 0x000fd00000000004 */
[----:B------:R-:W-:-:S08]  /*29c0*/  DMUL R2, R6, R4 ;  /* 0x0000000406027228 */ /* 0x000fd00000000000 */
[----:B------:R-:W-:-:S08]  /*29d0*/  DFMA R2, R6, R4, R2 ;  /* 0x000000040602722b */ /* 0x000fd00000000002 */
[----:B------:R-:W-:-:S08]  /*29e0*/  DADD R32, R6, -R2 ;  /* 0x0000000006207229 */ /* 0x000fd00000000802 */
[----:B------:R-:W-:-:S08]  /*29f0*/  DADD R32, R32, R32 ;  /* 0x0000000020207229 */ /* 0x000fd00000000020 */
[-C--:B------:R-:W-:Y:S02]  /*2a00*/  DFMA R6, R6, -R2.reuse, R32 ;  /* 0x800000020606722b */ /* 0x080fe40000000020 */
[----:B------:R-:W-:-:S06]  /*2a10*/  DMUL R32, R2, R2 ;  /* 0x0000000202207228 */ /* 0x000fcc0000000000 */
[----:B------:R-:W-:Y:S02]  /*2a20*/  DMUL R4, R4, R6 ;  /* 0x0000000604047228 */ /* 0x000fe40000000000 */
[----:B------:R-:W-:Y:S01]  /*2a30*/  DFMA R8, R32, UR6, R8 ;  /* 0x0000000620087c2b */ /* 0x000fe20008000008 */
[----:B------:R-:W-:Y:S01]  /*2a40*/  UMOV UR6, 0x75488a3f ;  /* 0x75488a3f00067882 */ /* 0x000fe20000000000 */
[----:B------:R-:W-:-:S06]  /*2a50*/  UMOV UR7, 0x3ef3b20a ;  /* 0x3ef3b20a00077882 */ /* 0x000fcc0000000000 */
[----:B------:R-:W-:Y:S01]  /*2a60*/  DFMA R8, R32, R8, UR6 ;  /* 0x0000000620087e2b */ /* 0x000fe20008000008 */
[----:B------:R-:W-:Y:S01]  /*2a70*/  UMOV UR6, 0xe4faecd5 ;  /* 0xe4faecd500067882 */ /* 0x000fe20000000000 */
[----:B------:R-:W-:Y:S01]  /*2a80*/  UMOV UR7, 0x3f1745cd ;  /* 0x3f1745cd00077882 */ /* 0x000fe20000000000 */
[----:B------:R-:W-:Y:S01]  /*2a90*/  VIADD R31, R5, 0x100000 ;  /* 0x00100000051f7836 */ /* 0x000fe20000000000 */
[----:B------:R-:W-:-:S04]  /*2aa0*/  MOV R30, R4 ;  /* 0x00000004001e7202 */ /* 0x000fc80000000f00 */
[----:B------:R-:W-:Y:S01]  /*2ab0*/  DFMA R8, R32, R8, UR6 ;  /* 0x0000000620087e2b */ /* 0x000fe20008000008 */
[----:B------:R-:W-:Y:S01]  /*2ac0*/  UMOV UR6, 0x258a578b ;  /* 0x258a578b00067882 */ /* 0x000fe20000000000 */
[----:B------:R-:W-:-:S06]  /*2ad0*/  UMOV UR7, 0x3f3c71c7 ;  /* 0x3f3c71c700077882 */ /* 0x000fcc0000000000 */
        /* <DEDUP_REMOVED lines=9> */
[----:B------:R-:W-:-:S08]  /*2b70*/  DFMA R6, R32, R8, UR6 ;  /* 0x0000000620067e2b */ /* 0x000fd00008000008 */
[----:B------:R-:W-:Y:S01]  /*2b80*/  DADD R10, -R6, UR6 ;  /* 0x00000006060a7e29 */ /* 0x000fe20008000100 */
[----:B------:R-:W-:Y:S01]  /*2b90*/  UMOV UR6, 0xb9e7b0 ;  /* 0x00b9e7b000067882 */ /* 0x000fe20000000000 */
[----:B------:R-:W-:-:S06]  /*2ba0*/  UMOV UR7, 0x3c46a4cb ;  /* 0x3c46a4cb00077882 */ /* 0x000fcc0000000000 */
[----:B------:R-:W-:Y:S02]  /*2bb0*/  DFMA R8, R32, R8, R10 ;  /* 0x000000082008722b */ /* 0x000fe4000000000a */
[----:B------:R-:W-:-:S06]  /*2bc0*/  DMUL R10, R2, R2 ;  /* 0x00000002020a7228 */ /* 0x000fcc0000000000 */
[----:B------:R-:W-:Y:S01]  /*2bd0*/  DADD R8, R8, -UR6 ;  /* 0x8000000608087e29 */ /* 0x000fe20008000000 */
[----:B------:R-:W-:Y:S01]  /*2be0*/  UMOV UR6, 0x80000000 ;  /* 0x8000000000067882 */ /* 0x000fe20000000000 */
[----:B------:R-:W-:Y:S01]  /*2bf0*/  DFMA R32, R2, R2, -R10 ;  /* 0x000000020220722b */ /* 0x000fe2000000080a */
[----:B------:R-:W-:-:S07]  /*2c00*/  UMOV UR7, 0x43300000 ;  /* 0x4330000000077882 */ /* 0x000fce0000000000 */
[C---:B------:R-:W-:Y:S02]  /*2c10*/  DFMA R30, R2.reuse, R30, R32 ;  /* 0x0000001e021e722b */ /* 0x040fe40000000020 */
[----:B------:R-:W-:-:S08]  /*2c20*/  DMUL R32, R2, R10 ;  /* 0x0000000a02207228 */ /* 0x000fd00000000000 */
[----:B------:R-:W-:-:S08]  /*2c30*/  DFMA R34, R2, R10, -R32 ;  /* 0x0000000a0222722b */ /* 0x000fd00000000820 */
[----:B------:R-:W-:Y:S02]  /*2c40*/  DFMA R34, R4, R10, R34 ;  /* 0x0000000a0422722b */ /* 0x000fe40000000022 */
[----:B------:R-:W-:-:S06]  /*2c50*/  DADD R10, R6, R8 ;  /* 0x00000000060a7229 */ /* 0x000fcc0000000008 */
[----:B------:R-:W-:Y:S02]  /*2c60*/  DFMA R30, R2, R30, R34 ;  /* 0x0000001e021e722b */ /* 0x000fe40000000022 */
[----:B------:R-:W-:-:S08]  /*2c70*/  DADD R34, R6, -R10 ;  /* 0x0000000006227229 */ /* 0x000fd0000000080a */
[----:B------:R-:W-:Y:S02]  /*2c80*/  DADD R34, R8, R34 ;  /* 0x0000000008227229 */ /* 0x000fe40000000022 */
[----:B------:R-:W-:-:S08]  /*2c90*/  DMUL R8, R10, R32 ;  /* 0x000000200a087228 */ /* 0x000fd00000000000 */
[----:B------:R-:W-:-:S08]  /*2ca0*/  DFMA R6, R10, R32, -R8 ;  /* 0x000000200a06722b */ /* 0x000fd00000000808 */
[----:B------:R-:W-:-:S08]  /*2cb0*/  DFMA R6, R10, R30, R6 ;  /* 0x0000001e0a06722b */ /* 0x000fd00000000006 */
[----:B------:R-:W-:-:S08]  /*2cc0*/  DFMA R34, R34, R32, R6 ;  /* 0x000000202222722b */ /* 0x000fd00000000006 */
[----:B------:R-:W-:-:S08]  /*2cd0*/  DADD R10, R8, R34 ;  /* 0x00000000080a7229 */ /* 0x000fd00000000022 */
[--C-:B------:R-:W-:Y:S02]  /*2ce0*/  DADD R6, R2, R10.reuse ;  /* 0x0000000002067229 */ /* 0x100fe4000000000a */
[----:B------:R-:W-:-:S06]  /*2cf0*/  DADD R8, R8, -R10 ;  /* 0x0000000008087229 */ /* 0x000fcc000000080a */
[----:B------:R-:W-:Y:S02]  /*2d00*/  DADD R2, R2, -R6 ;  /* 0x0000000002027229 */ /* 0x000fe40000000806 */
[----:B------:R-:W-:-:S06]  /*2d10*/  DADD R8, R34, R8 ;  /* 0x0000000022087229 */ /* 0x000fcc0000000008 */
[----:B------:R-:W-:-:S08]  /*2d20*/  DADD R2, R10, R2 ;  /* 0x000000000a027229 */ /* 0x000fd00000000002 */
[----:B------:R-:W-:Y:S01]  /*2d30*/  DADD R2, R8, R2 ;  /* 0x0000000008027229 */ /* 0x000fe20000000002 */
[C---:B------:R-:W-:Y:S02]  /*2d40*/  VIADD R8, R37.reuse, 0xfffffc01 ;  /* 0xfffffc0125087836 */ /* 0x040fe40000000000 */
[----:B------:R-:W-:-:S05]  /*2d50*/  @P1 VIADD R8, R37, 0xfffffc02 ;  /* 0xfffffc0225081836 */ /* 0x000fca0000000000 */
[----:B------:R-:W-:Y:S01]  /*2d60*/  DADD R10, R4, R2 ;  /* 0x00000000040a7229 */ /* 0x000fe20000000002 */
[----:B------:R-:W-:Y:S01]  /*2d70*/  LOP3.LUT R4, R8, 0x80000000, RZ, 0x3c, !PT ;  /* 0x8000000008047812 */ /* 0x000fe200078e3cff */
[----:B------:R-:W-:-:S06]  /*2d80*/  IMAD.MOV.U32 R5, RZ, RZ, 0x43300000 ;  /* 0x43300000ff057424 */ /* 0x000fcc00078e00ff */
[----:B------:R-:W-:Y:S02]  /*2d90*/  DADD R8, R6, R10 ;  /* 0x0000000006087229 */ /* 0x000fe4000000000a */
[----:B------:R-:W-:Y:S01]  /*2da0*/  DADD R4, R4, -UR6 ;  /* 0x8000000604047e29 */ /* 0x000fe20008000000 */
[----:B------:R-:W-:Y:S01]  /*2db0*/  UMOV UR6, 0xfefa39ef ;  /* 0xfefa39ef00067882 */ /* 0x000fe20000000000 */
[----:B------:R-:W-:-:S04]  /*2dc0*/  UMOV UR7, 0x3fe62e42 ;  /* 0x3fe62e4200077882 */ /* 0x000fc80000000000 */
[--C-:B------:R-:W-:Y:S02]  /*2dd0*/  DADD R6, R6, -R8.reuse ;  /* 0x0000000006067229 */ /* 0x100fe40000000808 */
[----:B------:R-:W-:-:S06]  /*2de0*/  DFMA R2, R4, UR6, R8 ;  /* 0x0000000604027c2b */ /* 0x000fcc0008000008 */
[----:B------:R-:W-:Y:S02]  /*2df0*/  DADD R6, R10, R6 ;  /* 0x000000000a067229 */ /* 0x000fe40000000006 */
[----:B------:R-:W-:-:S08]  /*2e00*/  DFMA R30, R4, -UR6, R2 ;  /* 0x80000006041e7c2b */ /* 0x000fd00008000002 */
[----:B------:R-:W-:-:S08]  /*2e10*/  DADD R30, -R8, R30 ;  /* 0x00000000081e7229 */ /* 0x000fd0000000011e */
[----:B------:R-:W-:-:S08]  /*2e20*/  DADD R6, R6, -R30 ;  /* 0x0000000006067229 */ /* 0x000fd0000000081e */
[----:B------:R-:W-:-:S08]  /*2e30*/  DFMA R4, R4, UR8, R6 ;  /* 0x0000000804047c2b */ /* 0x000fd00008000006 */
[----:B------:R-:W-:-:S08]  /*2e40*/  DADD R8, R2, R4 ;  /* 0x0000000002087229 */ /* 0x000fd00000000004 */
[----:B------:R-:W-:Y:S02]  /*2e50*/  DADD R2, R2, -R8 ;  /* 0x0000000002027229 */ /* 0x000fe40000000808 */
[----:B------:R-:W-:-:S06]  /*2e60*/  DMUL R6, R8, 2 ;  /* 0x4000000008067828 */ /* 0x000fcc0000000000 */
[----:B------:R-:W-:Y:S02]  /*2e70*/  DADD R2, R4, R2 ;  /* 0x0000000004027229 */ /* 0x000fe40000000002 */
[----:B------:R-:W-:-:S08]  /*2e80*/  DFMA R10, R8, 2, -R6 ;  /* 0x40000000080a782b */ /* 0x000fd00000000806 */
[----:B------:R-:W-:Y:S01]  /*2e90*/  DFMA R10, R2, 2, R10 ;  /* 0x40000000020a782b */ /* 0x000fe2000000000a */
[----:B------:R-:W-:Y:S01]  /*2ea0*/  IMAD.MOV.U32 R2, RZ, RZ, 0x652b82fe ;  /* 0x652b82feff027424 */ /* 0x000fe200078e00ff */
[----:B------:R-:W-:-:S06]  /*2eb0*/  MOV R3, 0x3ff71547 ;  /* 0x3ff7154700037802 */ /* 0x000fcc0000000f00 */
[----:B------:R-:W-:-:S08]  /*2ec0*/  DADD R4, R6, R10 ;  /* 0x0000000006047229 */ /* 0x000fd0000000000a */
[----:B------:R-:W-:Y:S02]  /*2ed0*/  DFMA R2, R4, R2, 6.75539944105574400000e+15 ;  /* 0x433800000402742b */ /* 0x000fe40000000002 */
[----:B------:R-:W-:Y:S01]  /*2ee0*/  FSETP.GEU.AND P0, PT, |R5|, 4.1917929649353027344, PT ;  /* 0x4086232b0500780b */ /* 0x000fe20003f0e200 */
[----:B------:R-:W-:-:S05]  /*2ef0*/  DADD R6, R6, -R4 ;  /* 0x0000000006067229 */ /* 0x000fca0000000804 */
[----:B------:R-:W-:-:S03]  /*2f00*/  DADD R8, R2, -6.75539944105574400000e+15 ;  /* 0xc338000002087429 */ /* 0x000fc60000000000 */
[----:B------:R-:W-:-:S05]  /*2f10*/  DADD R10, R10, R6 ;  /* 0x000000000a0a7229 */ /* 0x000fca0000000006 */
[----:B------:R-:W-:Y:S01]  /*2f20*/  DFMA R30, R8, -UR6, R4 ;  /* 0x80000006081e7c2b */ /* 0x000fe20008000004 */
[----:B------:R-:W-:Y:S01]  /*2f30*/  UMOV UR6, 0x3b39803f ;  /* 0x3b39803f00067882 */ /* 0x000fe20000000000 */
[----:B------:R-:W-:-:S06]  /*2f40*/  UMOV UR7, 0x3c7abc9e ;  /* 0x3c7abc9e00077882 */ /* 0x000fcc0000000000 */
[----:B------:R-:W-:Y:S01]  /*2f50*/  DFMA R8, R8, -UR6, R30 ;  /* 0x8000000608087c2b */ /* 0x000fe2000800001e */
[----:B------:R-:W-:Y:S01]  /*2f60*/  UMOV UR6, 0x69ce2bdf ;  /* 0x69ce2bdf00067882 */ /* 0x000fe20000000000 */
[----:B------:R-:W-:Y:S01]  /*2f70*/  IMAD.MOV.U32 R30, RZ, RZ, -0x35dec16 ;  /* 0xfca213eaff1e7424 */ /* 0x000fe200078e00ff */
[----:B------:R-:W-:Y:S01]  /*2f80*/  UMOV UR7, 0x3e5ade15 ;  /* 0x3e5ade1500077882 */ /* 0x000fe20000000000 */
[----:B------:R-:W-:-:S06]  /*2f90*/  IMAD.MOV.U32 R31, RZ, RZ, 0x3e928af3 ;  /* 0x3e928af3ff1f7424 */ /* 0x000fcc00078e00ff */
[----:B------:R-:W-:Y:S01]  /*2fa0*/  DFMA R30, R8, UR6, R30 ;  /* 0x00000006081e7c2b */ /* 0x000fe2000800001e */
        /* <DEDUP_REMOVED lines=24> */
[----:B------:R-:W-:-:S08]  /*3130*/  DFMA R30, R8, R30, 1 ;  /* 0x3ff00000081e742b */ /* 0x000fd0000000001e */
[----:B------:R-:W-:-:S10]  /*3140*/  DFMA R8, R8, R30, 1 ;  /* 0x3ff000000808742b */ /* 0x000fd4000000001e */
[----:B------:R-:W-:Y:S02]  /*3150*/  IMAD R7, R2, 0x100000, R9 ;  /* 0x0010000002077824 */ /* 0x000fe400078e0209 */
[----:B------:R-:W-:Y:S01]  /*3160*/  IMAD.MOV.U32 R6, RZ, RZ, R8 ;  /* 0x000000ffff067224 */ /* 0x000fe200078e0008 */
[----:B------:R-:W-:Y:S06]  /*3170*/  @!P0 BRA `(.L_x_52) ;  /* 0x0000000000308947 */ /* 0x000fec0003800000 */
[----:B------:R-:W-:Y:S01]  /*3180*/  FSETP.GEU.AND P1, PT, |R5|, 4.2275390625, PT ;  /* 0x408748000500780b */ /* 0x000fe20003f2e200 */
[C---:B------:R-:W-:Y:S02]  /*3190*/  DADD R6, R4.reuse, +INF ;  /* 0x7ff0000004067429 */ /* 0x040fe40000000000 */
[----:B------:R-:W-:-:S08]  /*31a0*/  DSETP.GEU.AND P0, PT, R4, RZ, PT ;  /* 0x000000ff0400722a */ /* 0x000fd00003f0e000 */
[----:B------:R-:W-:Y:S02]  /*31b0*/  FSEL R6, R6, RZ, P0 ;  /* 0x000000ff06067208 */ /* 0x000fe40000000000 */
[----:B------:R-:W-:Y:S02]  /*31c0*/  @!P1 LEA.HI R3, R2, R2, RZ, 0x1 ;  /* 0x0000000202039211 */ /* 0x000fe400078f08ff */
[----:B------:R-:W-:Y:S02]  /*31d0*/  FSEL R7, R7, RZ, P0 ;  /* 0x000000ff07077208 */ /* 0x000fe40000000000 */
[----:B------:R-:W-:-:S04]  /*31e0*/  @!P1 SHF.R.S32.HI R3, RZ, 0x1, R3 ;  /* 0x00000001ff039819 */ /* 0x000fc80000011403 */
[----:B------:R-:W-:Y:S01]  /*31f0*/  @!P1 IADD3 R2, PT, PT, R2, -R3, RZ ;  /* 0x8000000302029210 */ /* 0x000fe20007ffe0ff */
[----:B------:R-:W-:-:S03]  /*3200*/  @!P1 IMAD R9, R3, 0x100000, R9 ;  /* 0x0010000003099824 */ /* 0x000fc600078e0209 */
[----:B------:R-:W-:Y:S01]  /*3210*/  @!P1 LEA R3, R2, 0x3ff00000, 0x14 ;  /* 0x3ff0000002039811 */ /* 0x000fe200078ea0ff */
[----:B------:R-:W-:-:S06]  /*3220*/  @!P1 IMAD.MOV.U32 R2, RZ, RZ, RZ ;  /* 0x000000ffff029224 */ /* 0x000fcc00078e00ff */
[----:B------:R-:W-:-:S11]  /*3230*/  @!P1 DMUL R6, R8, R2 ;  /* 0x0000000208069228 */ /* 0x000fd60000000000 */
.L_x_52:
[----:B------:R-:W-:Y:S01]  /*3240*/  DFMA R10, R10, R6, R6 ;  /* 0x000000060a0a722b */ /* 0x000fe20000000006 */
[----:B------:R-:W-:Y:S01]  /*3250*/  IMAD.MOV.U32 R37, RZ, RZ, 0x0 ;  /* 0x00000000ff257424 */ /* 0x000fe200078e00ff */
[----:B------:R-:W-:-:S08]  /*3260*/  DSETP.NEU.AND P0, PT, |R6|, +INF , PT ;  /* 0x7ff000000600742a */ /* 0x000fd00003f0d200 */
[----:B------:R-:W-:Y:S02]  /*3270*/  FSEL R6, R6, R10, !P0 ;  /* 0x0000000a06067208 */ /* 0x000fe40004000000 */
[----:B------:R-:W-:Y:S01]  /*3280*/  FSEL R7, R7, R11, !P0 ;  /* 0x0000000b07077208 */ /* 0x000fe20004000000 */
[----:B------:R-:W-:Y:S06]  /*3290*/  RET.REL.NODEC R36 `(_Z22mino_time_batch_kernelPKdS0_S0_S0_S0_S0_S0_PKiS2_S2_S2_S2_PdPci) ;  /* 0xffffffcc24587950 */ /* 0x000fec0003c3ffff */
.L_x_53:
[----:B------:R-:W-:-:S00]  /*32a0*/  BRA `(.L_x_53) ;  /* 0xfffffffc00fc7947 */ /* 0x000fc0000383ffff */
[----:B------:R-:W-:-:S00]  /*32b0*/  NOP ;  /* 0x0000000000007918 */ /* 0x000fc00000000000 */
        /* <DEDUP_REMOVED lines=12> */
.L_x_64:


//--------------------- .nv.shared.reserved.0     --------------------------
	.section	.nv.shared.reserved.0,"aw",@nobits
	.weak		__nv_reservedSMEM_offset_0_alias
	.size		__nv_reservedSMEM_offset_0_alias, 0, 64
	.other		__nv_reservedSMEM_offset_0_alias,@"STO_CUDA_RESERVED_SHARED STV_DEFAULT"
__nv_reservedSMEM_offset_0_alias:
	.zero		0
	.zero		64


//--------------------- .nv.constant0._Z22mino_time_batch_kernelPKdS0_S0_S0_S0_S0_S0_PKiS2_S2_S2_S2_PdPci --------------------------
	.section	.nv.constant0._Z22mino_time_batch_kernelPKdS0_S0_S0_S0_S0_S0_PKiS2_S2_S2_S2_PdPci,"a",@progbits
	.sectionflags	@""
	.align	4
.nv.constant0._Z22mino_time_batch_kernelPKdS0_S0_S0_S0_S0_S0_PKiS2_S2_S2_S2_PdPci:
	.zero		1012


//--------------------- SYMBOLS --------------------------

	.type		.nv.reservedSmem.offset0,@object
	.size		.nv.reservedSmem.offset0,0x4
